def matmul_kernel(
    a_ptr,
    b_ptr,
    c_ptr,
    M,
    N,
    K,
    stride_am,
    stride_ak,
    stride_bk,
    stride_bn,
    stride_cm,
    stride_cn,
    BLOCK_M: tl.constexpr,
    BLOCK_N: tl.constexpr,
    BLOCK_K: tl.constexpr,
    GROUP_M: tl.constexpr,
):
    pid = tl.program_id(axis=0)
    num_pid_m = tl.cdiv(M, BLOCK_M)
    num_pid_n = tl.cdiv(N, BLOCK_N)
    num_pid_in_group = GROUP_M * num_pid_n
    group_id = pid // num_pid_in_group
    first_pid_m = group_id * GROUP_M
    group_size_m = min(num_pid_m - first_pid_m, GROUP_M)
    pid_m = first_pid_m + ((pid % num_pid_in_group) % group_size_m)
    pid_n = (pid % num_pid_in_group) // group_size_m

    offs_am = (pid_m * BLOCK_M + tl.arange(0, BLOCK_M)) % M
    offs_bn = (pid_n * BLOCK_N + tl.arange(0, BLOCK_N)) % N
    offs_k = tl.arange(0, BLOCK_K)
    a_ptrs = a_ptr + offs_am[:, None] * stride_am + offs_k[None, :] * stride_ak
    b_ptrs = b_ptr + offs_k[:, None] * stride_bk + offs_bn[None, :] * stride_bn

    acc = tl.zeros((BLOCK_M, BLOCK_N), dtype=tl.float32)
    for kk in range(0, tl.cdiv(K, BLOCK_K)):
        a = tl.load(a_ptrs, mask=offs_k[None, :] < K - kk * BLOCK_K, other=0.0)
        b = tl.load(b_ptrs, mask=offs_k[:, None] < K - kk * BLOCK_K, other=0.0)
        acc = tl.dot(a, b, acc)
        a_ptrs += BLOCK_K * stride_ak
        b_ptrs += BLOCK_K * stride_bk

    c = acc.to(c_ptr.dtype.element_ty)
    offs_cm = pid_m * BLOCK_M + tl.arange(0, BLOCK_M)
    offs_cn = pid_n * BLOCK_N + tl.arange(0, BLOCK_N)
    c_ptrs = c_ptr + offs_cm[:, None] * stride_cm + offs_cn[None, :] * stride_cn
    mask = (offs_cm[:, None] < M) & (offs_cn[None, :] < N)
    tl.store(c_ptrs, c, mask=mask)

# config = {"BLOCK_K": 32, "BLOCK_M": 64, "BLOCK_N": 64, "GROUP_M": 8, "arch": "sm_100", "dtype": "fp32", "num_ctas": 1, "num_stages": 3, "num_warps": 4}
# arch = sm_100


// ===== COMPILED SASS (sm_100a) =====

	.target	sm_100a

	.elftype	@"ET_EXEC"


//--------------------- .note.nv.tkinfo           --------------------------
	.section	.note.nv.tkinfo,"",@"SHT_NOTE"
	.sectionflags	@"SHF_NOTE_NV_TKINFO"
	.tkinfo
        /*0018*/ 	.word	0x00000081
        /*0030*/ 	.string	""
        /*0030*/ 	.string	"ptxas-blackwell"
        /*0030*/ 	.string	"Cuda compilation tools, release 12.9, V12.9.86"
        /*0030*/ 	.string	"Build cuda_12.9.r12.9/compiler.36037853_0"
        /*0030*/ 	.string	"-v  -suppress-debug-info  -lineinfo  -arch sm_100a "



//--------------------- .note.nv.cuver            --------------------------
	.section	.note.nv.cuver,"",@"SHT_NOTE"
	.sectionflags	@"SHF_NOTE_NV_CUVER"
        /*0018*/ 	.short	0x0001
        /*001a*/ 	.short	0x0064
        /*001c*/ 	.short	0x0001
        /*001e*/ 	.short	0x0000
        /*0020*/ 	.short	0x0001
        /*0022*/ 	.short	0x0000


//--------------------- .nv.info                  --------------------------
	.section	.nv.info,"",@"SHT_CUDA_INFO"
	.align	4


	//----- nvinfo : EIATTR_REGCOUNT
	.align		4
        /*0000*/ 	.byte	0x04, 0x2f
        /*0002*/ 	.short	(.L_4 - .L_3)
	.align		4
.L_3:
        /*0004*/ 	.word	index@(matmul_kernel)
        /*0008*/ 	.word	0x00000097


	//----- nvinfo : EIATTR_FRAME_SIZE
	.align		4
.L_4:
        /*000c*/ 	.byte	0x04, 0x11
        /*000e*/ 	.short	(.L_6 - .L_5)
	.align		4
.L_5:
        /*0010*/ 	.word	index@($__internal_2_$__cuda_sm10x_tcgen05_guardrail_trap_unallocated_columns_being_dealloced)
        /*0014*/ 	.word	0x00000000


	//----- nvinfo : EIATTR_FRAME_SIZE
	.align		4
.L_6:
        /*0018*/ 	.byte	0x04, 0x11
        /*001a*/ 	.short	(.L_8 - .L_7)
	.align		4
.L_7:
        /*001c*/ 	.word	index@($__internal_1_$__cuda_sm10x_tcgen05_guardrail_trap_phase_invalid_during_alloc)
        /*0020*/ 	.word	0x00000000


	//----- nvinfo : EIATTR_FRAME_SIZE
	.align		4
.L_8:
        /*0024*/ 	.byte	0x04, 0x11
        /*0026*/ 	.short	(.L_10 - .L_9)
	.align		4
.L_9:
        /*0028*/ 	.word	index@($__internal_0_$__cuda_sm10x_tcgen05_guardrail_trap_col_being_dealloced_not_returned_by_alloc)
        /*002c*/ 	.word	0x00000000


	//----- nvinfo : EIATTR_FRAME_SIZE
	.align		4
.L_10:
        /*0030*/ 	.byte	0x04, 0x11
        /*0032*/ 	.short	(.L_12 - .L_11)
	.align		4
.L_11:
        /*0034*/ 	.word	index@(matmul_kernel)
        /*0038*/ 	.word	0x00000000


	//----- nvinfo : EIATTR_MIN_STACK_SIZE
	.align		4
.L_12:
        /*003c*/ 	.byte	0x04, 0x12
        /*003e*/ 	.short	(.L_14 - .L_13)
	.align		4
.L_13:
        /*0040*/ 	.word	index@(matmul_kernel)
        /*0044*/ 	.word	0x00000000
.L_14:


//--------------------- .nv.info.matmul_kernel    --------------------------
	.section	.nv.info.matmul_kernel,"",@"SHT_CUDA_INFO"
	.sectionflags	@""
	.align	4


	//----- nvinfo : EIATTR_CUDA_API_VERSION
	.align		4
        /*0000*/ 	.byte	0x04, 0x37
        /*0002*/ 	.short	(.L_16 - .L_15)
.L_15:
        /*0004*/ 	.word	0x00000081


	//----- nvinfo : EIATTR_KPARAM_INFO
	.align		4
.L_16:
        /*0008*/ 	.byte	0x04, 0x17
        /*000a*/ 	.short	(.L_18 - .L_17)
.L_17:
        /*000c*/ 	.word	0x00000000
        /*0010*/ 	.short	0x000d
        /*0012*/ 	.short	0x0048
        /*0014*/ 	.byte	0x00, 0xf4, 0x21, 0x00


	//----- nvinfo : EIATTR_KPARAM_INFO
	.align		4
.L_18:
        /*0018*/ 	.byte	0x04, 0x17
        /*001a*/ 	.short	(.L_20 - .L_19)
.L_19:
        /*001c*/ 	.word	0x00000000
        /*0020*/ 	.short	0x000c
        /*0022*/ 	.short	0x0040
        /*0024*/ 	.byte	0x00, 0xf4, 0x21, 0x00


	//----- nvinfo : EIATTR_KPARAM_INFO
	.align		4
.L_20:
        /*0028*/ 	.byte	0x04, 0x17
        /*002a*/ 	.short	(.L_22 - .L_21)
.L_21:
        /*002c*/ 	.word	0x00000000
        /*0030*/ 	.short	0x000b
        /*0032*/ 	.short	0x0038
        /*0034*/ 	.byte	0x00, 0xf0, 0x11, 0x00


	//----- nvinfo : EIATTR_KPARAM_INFO
	.align		4
.L_22:
        /*0038*/ 	.byte	0x04, 0x17
        /*003a*/ 	.short	(.L_24 - .L_23)
.L_23:
        /*003c*/ 	.word	0x00000000
        /*0040*/ 	.short	0x000a
        /*0042*/ 	.short	0x0034
        /*0044*/ 	.byte	0x00, 0xf0, 0x11, 0x00


	//----- nvinfo : EIATTR_KPARAM_INFO
	.align		4
.L_24:
        /*0048*/ 	.byte	0x04, 0x17
        /*004a*/ 	.short	(.L_26 - .L_25)
.L_25:
        /*004c*/ 	.word	0x00000000
        /*0050*/ 	.short	0x0009
        /*0052*/ 	.short	0x0030
        /*0054*/ 	.byte	0x00, 0xf0, 0x11, 0x00


	//----- nvinfo : EIATTR_KPARAM_INFO
	.align		4
.L_26:
        /*0058*/ 	.byte	0x04, 0x17
        /*005a*/ 	.short	(.L_28 - .L_27)
.L_27:
        /*005c*/ 	.word	0x00000000
        /*0060*/ 	.short	0x0008
        /*0062*/ 	.short	0x002c
        /*0064*/ 	.byte	0x00, 0xf0, 0x11, 0x00


	//----- nvinfo : EIATTR_KPARAM_INFO
	.align		4
.L_28:
        /*0068*/ 	.byte	0x04, 0x17
        /*006a*/ 	.short	(.L_30 - .L_29)
.L_29:
        /*006c*/ 	.word	0x00000000
        /*0070*/ 	.short	0x0007
        /*0072*/ 	.short	0x0028
        /*0074*/ 	.byte	0x00, 0xf0, 0x11, 0x00


	//----- nvinfo : EIATTR_KPARAM_INFO
	.align		4
.L_30:
        /*0078*/ 	.byte	0x04, 0x17
        /*007a*/ 	.short	(.L_32 - .L_31)
.L_31:
        /*007c*/ 	.word	0x00000000
        /*0080*/ 	.short	0x0006
        /*0082*/ 	.short	0x0024
        /*0084*/ 	.byte	0x00, 0xf0, 0x11, 0x00


	//----- nvinfo : EIATTR_KPARAM_INFO
	.align		4
.L_32:
        /*0088*/ 	.byte	0x04, 0x17
        /*008a*/ 	.short	(.L_34 - .L_33)
.L_33:
        /*008c*/ 	.word	0x00000000
        /*0090*/ 	.short	0x0005
        /*0092*/ 	.short	0x0020
        /*0094*/ 	.byte	0x00, 0xf0, 0x11, 0x00


	//----- nvinfo : EIATTR_KPARAM_INFO
	.align		4
.L_34:
        /*0098*/ 	.byte	0x04, 0x17
        /*009a*/ 	.short	(.L_36 - .L_35)
.L_35:
        /*009c*/ 	.word	0x00000000
        /*00a0*/ 	.short	0x0004
        /*00a2*/ 	.short	0x001c
        /*00a4*/ 	.byte	0x00, 0xf0, 0x11, 0x00


	//----- nvinfo : EIATTR_KPARAM_INFO
	.align		4
.L_36:
        /*00a8*/ 	.byte	0x04, 0x17
        /*00aa*/ 	.short	(.L_38 - .L_37)
.L_37:
        /*00ac*/ 	.word	0x00000000
        /*00b0*/ 	.short	0x0003
        /*00b2*/ 	.short	0x0018
        /*00b4*/ 	.byte	0x00, 0xf0, 0x11, 0x00


	//----- nvinfo : EIATTR_KPARAM_INFO
	.align		4
.L_38:
        /*00b8*/ 	.byte	0x04, 0x17
        /*00ba*/ 	.short	(.L_40 - .L_39)
.L_39:
        /*00bc*/ 	.word	0x00000000
        /*00c0*/ 	.short	0x0002
        /*00c2*/ 	.short	0x0010
        /*00c4*/ 	.byte	0x00, 0xf4, 0x21, 0x00


	//----- nvinfo : EIATTR_KPARAM_INFO
	.align		4
.L_40:
        /*00c8*/ 	.byte	0x04, 0x17
        /*00ca*/ 	.short	(.L_42 - .L_41)
.L_41:
        /*00cc*/ 	.word	0x00000000
        /*00d0*/ 	.short	0x0001
        /*00d2*/ 	.short	0x0008
        /*00d4*/ 	.byte	0x00, 0xf4, 0x21, 0x00


	//----- nvinfo : EIATTR_KPARAM_INFO
	.align		4
.L_42:
        /*00d8*/ 	.byte	0x04, 0x17
        /*00da*/ 	.short	(.L_44 - .L_43)
.L_43:
        /*00dc*/ 	.word	0x00000000
        /*00e0*/ 	.short	0x0000
        /*00e2*/ 	.short	0x0000
        /*00e4*/ 	.byte	0x00, 0xf4, 0x21, 0x00


	//----- nvinfo : EIATTR_AT_ENTRY_FRAGMENTS
	.align		4
.L_44:
        /*00e8*/ 	.byte	0x04, 0x4f
        /*00ea*/ 	.short	(.L_46 - .L_45)


	//   ....[0]....
.L_45:
        /*00ec*/ 	.word	0x00000004


	//----- nvinfo : EIATTR_RESERVED_SMEM_USED
	.align		4
.L_46:
        /*00f0*/ 	.byte	0x01, 0x41
	.zero		2


	//----- nvinfo : EIATTR_SPARSE_MMA_MASK
	.align		4
        /*00f4*/ 	.byte	0x03, 0x50
        /*00f6*/ 	.short	0x0000


	//----- nvinfo : EIATTR_TCGEN05_1CTA_USED
	.align		4
        /*00f8*/ 	.byte	0x01, 0x51
	.zero		2


	//----- nvinfo : EIATTR_MAXREG_COUNT
	.align		4
        /*00fc*/ 	.byte	0x03, 0x1b
        /*00fe*/ 	.short	0x00ff


	//----- nvinfo : EIATTR_NUM_BARRIERS
	.align		4
        /*0100*/ 	.byte	0x02, 0x4c
        /*0102*/ 	.byte	0x01
	.zero		1


	//----- nvinfo : EIATTR_INT_WARP_WIDE_INSTR_OFFSETS
	.align		4
        /*0104*/ 	.byte	0x04, 0x31
        /*0106*/ 	.short	(.L_48 - .L_47)


	//   ....[0]....
.L_47:
        /*0108*/ 	.word	0x00001b40


	//   ....[1]....
        /*010c*/ 	.word	0x00001b70


	//   ....[2]....
        /*0110*/ 	.word	0x00001ca0


	//   ....[3]....
        /*0114*/ 	.word	0x00006dc0


	//   ....[4]....
        /*0118*/ 	.word	0x00006e10


	//----- nvinfo : EIATTR_COOP_GROUP_MASK_REGIDS
	.align		4
.L_48:
        /*011c*/ 	.byte	0x04, 0x29
        /*011e*/ 	.short	(.L_50 - .L_49)


	//   ....[0]....
.L_49:
        /*0120*/ 	.word	0xffffffff


	//   ....[1]....
        /*0124*/ 	.word	0xffffffff


	//   ....[2]....
        /*0128*/ 	.word	0xffffffff


	//   ....[3]....
        /*012c*/ 	.word	0xffffffff


	//----- nvinfo : EIATTR_COOP_GROUP_INSTR_OFFSETS
	.align		4
.L_50:
        /*0130*/ 	.byte	0x04, 0x28
        /*0132*/ 	.short	(.L_52 - .L_51)


	//   ....[0]....
.L_51:
        /*0134*/ 	.word	0x00000060


	//   ....[1]....
        /*0138*/ 	.word	0x00000320


	//   ....[2]....
        /*013c*/ 	.word	0x00006c50


	//   ....[3]....
        /*0140*/ 	.word	0x00006ec0


	//----- nvinfo : EIATTR_VRC_CTA_INIT_COUNT
	.align		4
.L_52:
        /*0144*/ 	.byte	0x02, 0x4a
        /*0146*/ 	.byte	0x80
	.zero		1


	//----- nvinfo : EIATTR_MBARRIER_INSTR_OFFSETS
	.align		4
        /*0148*/ 	.byte	0x04, 0x39
        /*014a*/ 	.short	(.L_54 - .L_53)


	//   ....[0]....
.L_53:
        /*014c*/ 	.word	0x00001dc0
        /*0150*/ 	.word	0x000000ff
        /*0154*/ 	.word	0x00000000
        /*0158*/ 	.short	0x0100
        /*015a*/ 	.byte	0x0c
	.zero		1


	//   ....[1]....
        /*015c*/ 	.word	0x00001f40
        /*0160*/ 	.word	0x000000ff
        /*0164*/ 	.word	0x0000c008
        /*0168*/ 	.short	0x0100
        /*016a*/ 	.byte	0x0a
	.zero		1


	//   ....[2]....
        /*016c*/ 	.word	0x00004e40
        /*0170*/ 	.word	0x000000ff
        /*0174*/ 	.word	0x00000000
        /*0178*/ 	.short	0x010a
        /*017a*/ 	.byte	0x12
	.zero		1


	//   ....[3]....
        /*017c*/ 	.word	0x00005b40
        /*0180*/ 	.word	0x000000ff
        /*0184*/ 	.word	0x00000000
        /*0188*/ 	.short	0x010a
        /*018a*/ 	.byte	0x0c
	.zero		1


	//   ....[4]....
        /*018c*/ 	.word	0x00005c70
        /*0190*/ 	.word	0x000000ff
        /*0194*/ 	.word	0x0000c000
        /*0198*/ 	.short	0x0108
        /*019a*/ 	.byte	0x0a
	.zero		1


	//   ....[5]....
        /*019c*/ 	.word	0x00005d50
        /*01a0*/ 	.word	0x000000ff
        /*01a4*/ 	.word	0x0000c008
        /*01a8*/ 	.short	0x0108
        /*01aa*/ 	.byte	0x0a
	.zero		1


	//   ....[6]....
        /*01ac*/ 	.word	0x00006ee0
        /*01b0*/ 	.word	0x000000ff
        /*01b4*/ 	.word	0x00000000
        /*01b8*/ 	.short	0x010a
        /*01ba*/ 	.byte	0x12
	.zero		1


	//   ....[7]....
        /*01bc*/ 	.word	0x00006f10
        /*01c0*/ 	.word	0x000000ff
        /*01c4*/ 	.word	0x00000000
        /*01c8*/ 	.short	0x010a
        /*01ca*/ 	.byte	0x0c
	.zero		1


	//----- nvinfo : EIATTR_NUM_MBARRIERS
	.align		4
.L_54:
        /*01cc*/ 	.byte	0x03, 0x38
        /*01ce*/ 	.short	0x0002


	//----- nvinfo : EIATTR_EXIT_INSTR_OFFSETS
	.align		4
        /*01d0*/ 	.byte	0x04, 0x1c
        /*01d2*/ 	.short	(.L_56 - .L_55)


	//   ....[0]....
.L_55:
        /*01d4*/ 	.word	0x00006ed0


	//----- nvinfo : EIATTR_REQNTID
	.align		4
.L_56:
        /*01d8*/ 	.byte	0x04, 0x10
        /*01da*/ 	.short	(.L_58 - .L_57)
.L_57:
        /*01dc*/ 	.word	0x00000080
        /*01e0*/ 	.word	0x00000001
        /*01e4*/ 	.word	0x00000001


	//----- nvinfo : EIATTR_CRS_STACK_SIZE
	.align		4
.L_58:
        /*01e8*/ 	.byte	0x04, 0x1e
        /*01ea*/ 	.short	(.L_60 - .L_59)
.L_59:
        /*01ec*/ 	.word	0x00000000


	//----- nvinfo : EIATTR_CBANK_PARAM_SIZE
	.align		4
.L_60:
        /*01f0*/ 	.byte	0x03, 0x19
        /*01f2*/ 	.short	0x0050


	//----- nvinfo : EIATTR_PARAM_CBANK
	.align		4
        /*01f4*/ 	.byte	0x04, 0x0a
        /*01f6*/ 	.short	(.L_62 - .L_61)
	.align		4
.L_61:
        /*01f8*/ 	.word	index@(.nv.constant0.matmul_kernel)
        /*01fc*/ 	.short	0x0380
        /*01fe*/ 	.short	0x0050


	//----- nvinfo : EIATTR_SW_WAR
	.align		4
.L_62:
        /*0200*/ 	.byte	0x04, 0x36
        /*0202*/ 	.short	(.L_64 - .L_63)
.L_63:
        /*0204*/ 	.word	0x00000008
.L_64:


//--------------------- .nv.compat                --------------------------
	.section	.nv.compat,"",@"SHT_CUDA_COMPAT_INFO"
	.align	4
        /*0000*/ 	.byte	0x02, 0x02, 0x02, 0x00, 0x02, 0x05, 0x05, 0x00, 0x02, 0x03, 0x00, 0x00, 0x02, 0x06, 0x01, 0x00


//--------------------- .nv.callgraph             --------------------------
	.section	.nv.callgraph,"",@"SHT_CUDA_CALLGRAPH"
	.align	4
	.sectionentsize	8
	.align		4
        /*0000*/ 	.word	0x00000000
	.align		4
        /*0004*/ 	.word	0xffffffff
	.align		4
        /*0008*/ 	.word	0x00000000
	.align		4
        /*000c*/ 	.word	0xfffffffe
	.align		4
        /*0010*/ 	.word	0x00000000
	.align		4
        /*0014*/ 	.word	0xfffffffd
	.align		4
        /*0018*/ 	.word	0x00000000
	.align		4
        /*001c*/ 	.word	0xfffffffc


//--------------------- .text.matmul_kernel       --------------------------
	.section	.text.matmul_kernel,"ax",@progbits
	.align	128
        .global         matmul_kernel
        .type           matmul_kernel,@function
        .size           matmul_kernel,(.L_x_20 - matmul_kernel)
        .other          matmul_kernel,@"STO_CUDA_ENTRY STV_DEFAULT"
matmul_kernel:
.text.matmul_kernel:
[----:B------:R-:W1:Y:S01]  /*0000*/  LDC R1, c[0x0][0x37c] ;  /* 0x0000df00ff017b82 */ /* 0x000e620000000800 */
[----:B------:R-:W2:Y:S02]  /*0010*/  S2R R0, SR_TID.X ;  /* 0x0000000000007919 */ /* 0x000ea40000002100 */
[----:B--2---:R-:W-:-:S13]  /*0020*/  ISETP.GE.U32.AND P0, PT, R0, 0x20, PT ;  /* 0x000000200000780c */ /* 0x004fda0003f06070 */
[----:B------:R-:W-:Y:S02]  /*0030*/  VOTEU.ANY UP0, P0 ;  /* 0x0000000000ff7886 */ /* 0x000fe40000000100 */
[----:B-1----:R-:W-:Y:S05]  /*0040*/  BRA.U UP0, `(.L_x_0) ;  /* 0x0000000100b87547 */ /* 0x002fea000b800000 */
[----:B------:R-:W1:Y:S01]  /*0050*/  S2UR UR6, SR_CgaCtaId ;  /* 0x00000000000679c3 */ /* 0x000e620000008800 */
[----:B------:R-:W-:Y:S01]  /*0060*/  NOP ;  /* 0x0000000000007918 */ /* 0x000fe20000000000 */
[----:B------:R-:W-:Y:S02]  /*0070*/  UMOV UR4, 0x40 ;  /* 0x0000004000047882 */ /* 0x000fe40000000000 */
[----:B-1----:R-:W-:-:S09]  /*0080*/  ULEA UR4, UR6, UR4, 0x18 ;  /* 0x0000000406047291 */ /* 0x002fd2000f8ec0ff */
[----:B------:R-:W1:Y:S01]  /*0090*/  LDS.U8 R2, [UR4] ;  /* 0x00000004ff027984 */ /* 0x000e620008000000 */
[----:B------:R-:W-:Y:S02]  /*00a0*/  UMOV UR4, 0x400 ;  /* 0x0000040000047882 */ /* 0x000fe40000000000 */
[----:B------:R-:W-:Y:S01]  /*00b0*/  ULEA UR4, UR6, UR4, 0x18 ;  /* 0x0000000406047291 */ /* 0x000fe2000f8ec0ff */
[----:B-1----:R-:W-:-:S13]  /*00c0*/  ISETP.NE.AND P0, PT, R2, RZ, PT ;  /* 0x000000ff0200720c */ /* 0x002fda0003f05270 */
[----:B------:R-:W-:Y:S05]  /*00d0*/  @P0 BRA `(.L_x_1) ;  /* 0x00000000007c0947 */ /* 0x000fea0003800000 */
[----:B------:R-:W-:-:S13]  /*00e0*/  ELECT P0, URZ, PT ;  /* 0x0000000000ff782f */ /* 0x000fda0003800000 */
[----:B------:R-:W-:Y:S05]  /*00f0*/  @!P0 BRA `(.L_x_2) ;  /* 0x0000000000848947 */ /* 0x000fea0003800000 */
[----:B------:R-:W-:Y:S01]  /*0100*/  UMOV UR5, 0x2 ;  /* 0x0000000200057882 */ /* 0x000fe20000000000 */
[----:B------:R-:W-:Y:S02]  /*0110*/  IMAD.MOV.U32 R5, RZ, RZ, 0x1 ;  /* 0x00000001ff057424 */ /* 0x000fe400078e00ff */
[----:B------:R-:W-:Y:S02]  /*0120*/  IMAD.MOV.U32 R3, RZ, RZ, 0x3 ;  /* 0x00000003ff037424 */ /* 0x000fe400078e00ff */
[----:B------:R-:W-:Y:S04]  /*0130*/  DEPBAR.LE SB1, 0x36 ;  /* 0x00009d800000791a */ /* 0x000fe80000000000 */
[----:B------:R-:W1:Y:S02]  /*0140*/  UTCATOMSWS.FIND_AND_SET.ALIGN UP1, UR5, UR5 ;  /* 0x00000005000575e3 */ /* 0x000e640008020800 */
[----:B-1----:R-:W-:-:S04]  /*0150*/  PLOP3.LUT P0, PT, PT, PT, UP1, 0x80, 0x8 ;  /* 0x000000000008781c */ /* 0x002fc80003f0f018 */
[----:B------:R-:W-:-:S04]  /*0160*/  SEL R2, RZ, 0xffffffff, !P0 ;  /* 0xffffffffff027807 */ /* 0x000fc80004000000 */
[----:B------:R-:W-:Y:S01]  /*0170*/  ISETP.NE.AND P0, PT, R2, RZ, PT ;  /* 0x000000ff0200720c */ /* 0x000fe20003f05270 */
[----:B------:R-:W-:-:S12]  /*0180*/  IMAD.U32 R2, RZ, RZ, UR5 ;  /* 0x00000005ff027e24 */ /* 0x000fd8000f8e00ff */
[----:B------:R-:W-:Y:S05]  /*0190*/  @P0 BRA `(.L_x_3) ;  /* 0x0000000000240947 */ /* 0x000fea0003800000 */
.L_x_4:
[----:B------:R-:W-:Y:S05]  /*01a0*/  NANOSLEEP 0x64 ;  /* 0x000000640000795d */ /* 0x000fea0003800000 */
[----:B------:R-:W-:-:S05]  /*01b0*/  UMOV UR5, 0x2 ;  /* 0x0000000200057882 */ /* 0x000fca0000000000 */
[----:B------:R-:W-:Y:S04]  /*01c0*/  DEPBAR.LE SB1, 0x36 ;  /* 0x00009d800000791a */ /* 0x000fe80000000000 */
[----:B------:R-:W1:Y:S02]  /*01d0*/  UTCATOMSWS.FIND_AND_SET.ALIGN UP1, UR5, UR5 ;  /* 0x00000005000575e3 */ /* 0x000e640008020800 */
[----:B-1----:R-:W-:-:S04]  /*01e0*/  PLOP3.LUT P0, PT, PT, PT, UP1, 0x80, 0x8 ;  /* 0x000000000008781c */ /* 0x002fc80003f0f018 */
[----:B------:R-:W-:-:S04]  /*01f0*/  SEL R2, RZ, 0xffffffff, !P0 ;  /* 0xffffffffff027807 */ /* 0x000fc80004000000 */
[----:B------:R-:W-:Y:S01]  /*0200*/  ISETP.NE.AND P0, PT, R2, RZ, PT ;  /* 0x000000ff0200720c */ /* 0x000fe20003f05270 */
[----:B------:R-:W-:-:S12]  /*0210*/  IMAD.U32 R2, RZ, RZ, UR5 ;  /* 0x00000005ff027e24 */ /* 0x000fd8000f8e00ff */
[----:B------:R-:W-:Y:S05]  /*0220*/  @!P0 BRA `(.L_x_4) ;  /* 0xfffffffc00dc8947 */ /* 0x000fea000383ffff */
.L_x_3:
[C---:B------:R-:W-:Y:S01]  /*0230*/  VIADD R4, R2.reuse, 0x10 ;  /* 0x0000001002047836 */ /* 0x040fe20000000000 */
[----:B------:R-:W-:Y:S01]  /*0240*/  UMOV UR5, 0x50 ;  /* 0x0000005000057882 */ /* 0x000fe20000000000 */
[----:B------:R-:W-:Y:S01]  /*0250*/  SHF.L.U32 R3, R3, R2, RZ ;  /* 0x0000000203037219 */ /* 0x000fe200000006ff */
[----:B------:R-:W-:Y:S01]  /*0260*/  ULEA UR5, UR6, UR5, 0x18 ;  /* 0x0000000506057291 */ /* 0x000fe2000f8ec0ff */
[----:B------:R-:W-:Y:S01]  /*0270*/  IMAD.SHL.U32 R2, R2, 0x20, RZ ;  /* 0x0000002002027824 */ /* 0x000fe200078e00ff */
[----:B------:R-:W-:-:S04]  /*0280*/  SHF.L.U32 R4, R5, R4, RZ ;  /* 0x0000000405047219 */ /* 0x000fc800000006ff */
[----:B------:R-:W-:-:S05]  /*0290*/  LOP3.LUT R3, R4, R3, RZ, 0xfc, !PT ;  /* 0x0000000304037212 */ /* 0x000fca00078efcff */
[----:B------:R1:W-:Y:S04]  /*02a0*/  ATOMS.OR RZ, [UR5], R3 ;  /* 0x00000003ffff798c */ /* 0x0003e8000b000005 */
[----:B------:R1:W-:Y:S01]  /*02b0*/  STS [UR4], R2 ;  /* 0x00000002ff007988 */ /* 0x0003e20008000804 */
[----:B------:R-:W-:Y:S05]  /*02c0*/  BRA `(.L_x_2) ;  /* 0x0000000000107947 */ /* 0x000fea0003800000 */
.L_x_1:
[----:B------:R-:W-:-:S05]  /*02d0*/  IMAD.MOV.U32 R2, RZ, RZ, -0x1 ;  /* 0xffffffffff027424 */ /* 0x000fca00078e00ff */
[----:B------:R1:W-:Y:S02]  /*02e0*/  STS [UR4], R2 ;  /* 0x00000002ff007988 */ /* 0x0003e40008000804 */
[----:B-1----:R-:W-:-:S07]  /*02f0*/  MOV R2, 0x310 ;  /* 0x0000031000027802 */ /* 0x002fce0000000f00 */
[----:B------:R-:W-:Y:S05]  /*0300*/  CALL.REL.NOINC `($__internal_1_$__cuda_sm10x_tcgen05_guardrail_trap_phase_invalid_during_alloc) ;  /* 0x0000006c00187944 */ /* 0x000fea0003c00000 */
.L_x_2:
[----:B------:R-:W-:Y:S05]  /*0310*/  WARPSYNC.ALL ;  /* 0x0000000000007948 */ /* 0x000fea0003800000 */
[----:B------:R-:W-:Y:S01]  /*0320*/  NOP ;  /* 0x0000000000007918 */ /* 0x000fe20000000000 */
.L_x_0:
[----:B------:R-:W2:Y:S01]  /*0330*/  LDC.64 R30, c[0x0][0x398] ;  /* 0x0000e600ff1e7b82 */ /* 0x000ea20000000a00 */
[----:B------:R-:W3:Y:S01]  /*0340*/  S2R R10, SR_CTAID.X ;  /* 0x00000000000a7919 */ /* 0x000ee20000002500 */
[----:B------:R-:W-:Y:S01]  /*0350*/  UMOV UR10, 0x400 ;  /* 0x00000400000a7882 */ /* 0x000fe20000000000 */
[----:B------:R-:W4:Y:S01]  /*0360*/  LDCU UR4, c[0x0][0x3a4] ;  /* 0x00007480ff0477ac */ /* 0x000f220008000800 */
[----:B------:R-:W-:Y:S01]  /*0370*/  LOP3.LUT R145, R0, 0x1f, RZ, 0xc0, !PT ;  /* 0x0000001f00917812 */ /* 0x000fe200078ec0ff */
[----:B------:R-:W5:Y:S03]  /*0380*/  LDCU.64 UR24, c[0x0][0x3a8] ;  /* 0x00007500ff1877ac */ /* 0x000f660008000a00 */
[----:B------:R-:W1:Y:S01]  /*0390*/  S2UR UR5, SR_CgaCtaId ;  /* 0x00000000000579c3 */ /* 0x000e620000008800 */
[----:B------:R-:W1:Y:S01]  /*03a0*/  LDCU.128 UR12, c[0x0][0x380] ;  /* 0x00007000ff0c77ac */ /* 0x000e620008000c00 */
[----:B------:R-:W1:Y:S06]  /*03b0*/  LDCU.64 UR22, c[0x0][0x358] ;  /* 0x00006b00ff1677ac */ /* 0x000e6c0008000a00 */
[----:B------:R-:W4:Y:S01]  /*03c0*/  LDC R144, c[0x0][0x3a0] ;  /* 0x0000e800ff907b82 */ /* 0x000f220000000800 */
[----:B------:R-:W-:Y:S01]  /*03d0*/  UMOV UR7, 0x1 ;  /* 0x0000000100077882 */ /* 0x000fe20000000000 */
[----:B-12---:R-:W-:Y:S01]  /*03e0*/  VIADD R2, R31, 0x3f ;  /* 0x0000003f1f027836 */ /* 0x006fe20000000000 */
[----:B------:R-:W-:Y:S01]  /*03f0*/  IABS R14, R30 ;  /* 0x0000001e000e7213 */ /* 0x000fe20000000000 */
[----:B-----5:R-:W-:Y:S01]  /*0400*/  IMAD R142, R145, UR25, RZ ;  /* 0x00000019918e7c24 */ /* 0x020fe2000f8e02ff */
[----:B------:R-:W-:-:S02]  /*0410*/  USHF.L.U32 UR17, UR24, 0x5, URZ ;  /* 0x0000000518117899 */ /* 0x000fc400080006ff */
[----:B------:R-:W-:Y:S01]  /*0420*/  IMAD.U32 R136, RZ, RZ, UR24 ;  /* 0x00000018ff887e24 */ /* 0x000fe2000f8e00ff */
[----:B------:R-:W-:Y:S01]  /*0430*/  SHF.R.S32.HI R3, RZ, 0x1f, R2 ;  /* 0x0000001fff037819 */ /* 0x000fe20000011402 */
[----:B------:R-:W-:-:S03]  /*0440*/  ULEA UR10, UR5, UR10, 0x18 ;  /* 0x0000000a050a7291 */ /* 0x000fc6000f8ec0ff */
[----:B------:R-:W-:Y:S02]  /*0450*/  LEA.HI R3, R3, R2, RZ, 0x6 ;  /* 0x0000000203037211 */ /* 0x000fe400078f30ff */
[----:B---3--:R-:W-:Y:S02]  /*0460*/  IABS R8, R10 ;  /* 0x0000000a00087213 */ /* 0x008fe40000000000 */
[----:B------:R-:W-:Y:S01]  /*0470*/  SHF.R.S32.HI R3, RZ, 0x6, R3 ;  /* 0x00000006ff037819 */ /* 0x000fe20000011403 */
[----:B----4-:R-:W-:-:S04]  /*0480*/  VIADD R141, R144, 0x1f ;  /* 0x0000001f908d7836 */ /* 0x010fc80000000000 */
[----:B------:R-:W-:-:S05]  /*0490*/  IMAD.SHL.U32 R5, R3, 0x8, RZ ;  /* 0x0000000803057824 */ /* 0x000fca00078e00ff */
[-C--:B------:R-:W-:Y:S02]  /*04a0*/  IABS R7, R5.reuse ;  /* 0x0000000500077213 */ /* 0x080fe40000000000 */
[----:B------:R-:W-:Y:S02]  /*04b0*/  IABS R11, R5 ;  /* 0x00000005000b7213 */ /* 0x000fe40000000000 */
[----:B------:R-:W1:Y:S08]  /*04c0*/  I2F.RP R4, R7 ;  /* 0x0000000700047306 */ /* 0x000e700000209400 */
[----:B-1----:R-:W1:Y:S02]  /*04d0*/  MUFU.RCP R4, R4 ;  /* 0x0000000400047308 */ /* 0x002e640000001000 */
[----:B-1----:R-:W-:-:S02]  /*04e0*/  VIADD R2, R4, 0xffffffe ;  /* 0x0ffffffe04027836 */ /* 0x002fc40000000000 */
[----:B------:R-:W-:Y:S01]  /*04f0*/  IMAD.MOV R4, RZ, RZ, -R11 ;  /* 0x000000ffff047224 */ /* 0x000fe200078e0a0b */
[----:B------:R-:W-:-:S03]  /*0500*/  IABS R11, R31 ;  /* 0x0000001f000b7213 */ /* 0x000fc60000000000 */
[----:B------:R1:W2:Y:S02]  /*0510*/  F2I.FTZ.U32.TRUNC.NTZ R3, R2 ;  /* 0x0000000200037305 */ /* 0x0002a4000021f000 */
[----:B-1----:R-:W-:Y:S02]  /*0520*/  IMAD.MOV.U32 R2, RZ, RZ, RZ ;  /* 0x000000ffff027224 */ /* 0x002fe400078e00ff */
[----:B--2---:R-:W-:-:S04]  /*0530*/  IMAD.MOV R6, RZ, RZ, -R3 ;  /* 0x000000ffff067224 */ /* 0x004fc800078e0a03 */
[----:B------:R-:W-:Y:S02]  /*0540*/  IMAD R9, R6, R7, RZ ;  /* 0x0000000706097224 */ /* 0x000fe400078e02ff */
[----:B------:R-:W-:Y:S02]  /*0550*/  IMAD.MOV.U32 R6, RZ, RZ, R8 ;  /* 0x000000ffff067224 */ /* 0x000fe400078e0008 */
[----:B------:R-:W-:Y:S01]  /*0560*/  IMAD.HI.U32 R3, R3, R9, R2 ;  /* 0x0000000903037227 */ /* 0x000fe200078e0002 */
[----:B------:R-:W1:Y:S05]  /*0570*/  I2F.RP R8, R14 ;  /* 0x0000000e00087306 */ /* 0x000e6a0000209400 */
[----:B------:R-:W-:-:S04]  /*0580*/  IMAD.HI.U32 R3, R3, R6, RZ ;  /* 0x0000000603037227 */ /* 0x000fc800078e00ff */
[----:B------:R-:W-:Y:S01]  /*0590*/  IMAD R2, R3, R4, R6 ;  /* 0x0000000403027224 */ /* 0x000fe200078e0206 */
[----:B------:R-:W-:Y:S04]  /*05a0*/  BAR.SYNC.DEFER_BLOCKING 0x0 ;  /* 0x0000000000007b1d */ /* 0x000fe80000010000 */
[----:B------:R-:W-:Y:S02]  /*05b0*/  ISETP.GT.U32.AND P1, PT, R7, R2, PT ;  /* 0x000000020700720c */ /* 0x000fe40003f24070 */
[----:B-1----:R-:W-:Y:S11]  /*05c0*/  MUFU.RCP R8, R8 ;  /* 0x0000000800087308 */ /* 0x002ff60000001000 */
[----:B------:R-:W-:-:S02]  /*05d0*/  @!P1 IMAD.IADD R2, R2, 0x1, -R7 ;  /* 0x0000000102029824 */ /* 0x000fc400078e0a07 */
[----:B------:R-:W-:Y:S01]  /*05e0*/  @!P1 VIADD R3, R3, 0x1 ;  /* 0x0000000103039836 */ /* 0x000fe20000000000 */
[----:B------:R-:W-:Y:S02]  /*05f0*/  ISETP.NE.AND P1, PT, R5, RZ, PT ;  /* 0x000000ff0500720c */ /* 0x000fe40003f25270 */
[----:B------:R-:W-:Y:S02]  /*0600*/  ISETP.GE.U32.AND P0, PT, R2, R7, PT ;  /* 0x000000070200720c */ /* 0x000fe40003f06070 */
[----:B------:R-:W-:-:S04]  /*0610*/  LOP3.LUT R2, R10, R5, RZ, 0x3c, !PT ;  /* 0x000000050a027212 */ /* 0x000fc800078e3cff */
[----:B------:R-:W-:Y:S01]  /*0620*/  ISETP.GE.AND P2, PT, R2, RZ, PT ;  /* 0x000000ff0200720c */ /* 0x000fe20003f46270 */
[----:B------:R-:W-:-:S06]  /*0630*/  VIADD R2, R30, 0x3f ;  /* 0x0000003f1e027836 */ /* 0x000fcc0000000000 */
[----:B------:R-:W-:-:S04]  /*0640*/  @P0 VIADD R3, R3, 0x1 ;  /* 0x0000000103030836 */ /* 0x000fc80000000000 */
[----:B------:R-:W-:Y:S01]  /*0650*/  IMAD.MOV.U32 R4, RZ, RZ, R3 ;  /* 0x000000ffff047224 */ /* 0x000fe200078e0003 */
[----:B------:R-:W-:-:S03]  /*0660*/  SHF.R.S32.HI R3, RZ, 0x1f, R2 ;  /* 0x0000001fff037819 */ /* 0x000fc60000011402 */
[----:B------:R-:W-:Y:S01]  /*0670*/  @!P2 IMAD.MOV R4, RZ, RZ, -R4 ;  /* 0x000000ffff04a224 */ /* 0x000fe200078e0a04 */
[----:B------:R-:W-:Y:S02]  /*0680*/  @!P1 LOP3.LUT R4, RZ, R5, RZ, 0x33, !PT ;  /* 0x00000005ff049212 */ /* 0x000fe400078e33ff */
[----:B------:R-:W-:-:S03]  /*0690*/  LEA.HI R3, R3, R2, RZ, 0x6 ;  /* 0x0000000203037211 */ /* 0x000fc600078f30ff */
[----:B------:R-:W-:Y:S02]  /*06a0*/  IMAD.SHL.U32 R16, R4, 0x8, RZ ;  /* 0x0000000804107824 */ /* 0x000fe400078e00ff */
[----:B------:R-:W-:Y:S02]  /*06b0*/  IMAD.MOV R7, RZ, RZ, -R4 ;  /* 0x000000ffff077224 */ /* 0x000fe400078e0a04 */
[----:B------:R-:W-:Y:S01]  /*06c0*/  IMAD.MOV.U32 R4, RZ, RZ, R11 ;  /* 0x000000ffff047224 */ /* 0x000fe200078e000b */
[----:B------:R-:W-:Y:S01]  /*06d0*/  LEA.HI.SX32 R3, R3, -R16, 0x1a ;  /* 0x8000001003037211 */ /* 0x000fe200078fd2ff */
[----:B------:R-:W-:Y:S02]  /*06e0*/  IMAD R15, R5, R7, R10 ;  /* 0x00000007050f7224 */ /* 0x000fe400078e020a */
[----:B------:R-:W1:Y:S01]  /*06f0*/  I2F.RP R5, R4 ;  /* 0x0000000400057306 */ /* 0x000e620000209400 */
[----:B------:R-:W-:Y:S01]  /*0700*/  VIMNMX R18, PT, PT, R3, 0x8, PT ;  /* 0x0000000803127848 */ /* 0x000fe20003fe0100 */
[----:B------:R-:W2:Y:S03]  /*0710*/  LDS R10, [UR10] ;  /* 0x0000000aff0a7984 */ /* 0x000ea60008000800 */
[----:B------:R-:W-:-:S04]  /*0720*/  IABS R12, R18 ;  /* 0x00000012000c7213 */ /* 0x000fc80000000000 */
[----:B------:R-:W3:Y:S08]  /*0730*/  I2F.RP R6, R12 ;  /* 0x0000000c00067306 */ /* 0x000ef00000209400 */
[----:B-1----:R-:W-:Y:S08]  /*0740*/  MUFU.RCP R5, R5 ;  /* 0x0000000500057308 */ /* 0x002ff00000001000 */
[----:B---3--:R-:W1:Y:S02]  /*0750*/  MUFU.RCP R6, R6 ;  /* 0x0000000600067308 */ /* 0x008e640000001000 */
[----:B-1----:R-:W-:Y:S01]  /*0760*/  VIADD R2, R6, 0xffffffe ;  /* 0x0ffffffe06027836 */ /* 0x002fe20000000000 */
[----:B------:R-:W-:-:S02]  /*0770*/  IABS R6, R15 ;  /* 0x0000000f00067213 */ /* 0x000fc40000000000 */
[----:B--2---:R-:W-:-:S03]  /*0780*/  R2UR UR26, R10 ;  /* 0x000000000a1a72ca */ /* 0x004fc600000e0000 */
[----:B------:R1:W2:Y:S02]  /*0790*/  F2I.FTZ.U32.TRUNC.NTZ R3, R2 ;  /* 0x0000000200037305 */ /* 0x0002a4000021f000 */
[----:B-1----:R-:W-:Y:S02]  /*07a0*/  IMAD.MOV.U32 R2, RZ, RZ, RZ ;  /* 0x000000ffff027224 */ /* 0x002fe400078e00ff */
[----:B--2---:R-:W-:-:S04]  /*07b0*/  IMAD.MOV R9, RZ, RZ, -R3 ;  /* 0x000000ffff097224 */ /* 0x004fc800078e0a03 */
[----:B------:R-:W-:Y:S01]  /*07c0*/  IMAD R7, R9, R12, RZ ;  /* 0x0000000c09077224 */ /* 0x000fe200078e02ff */
[----:B------:R-:W-:-:S03]  /*07d0*/  IABS R9, R18 ;  /* 0x0000001200097213 */ /* 0x000fc60000000000 */
[----:B------:R-:W-:-:S04]  /*07e0*/  IMAD.HI.U32 R2, R3, R7, R2 ;  /* 0x0000000703027227 */ /* 0x000fc800078e0002 */
[----:B------:R-:W-:Y:S02]  /*07f0*/  IMAD.MOV.U32 R3, RZ, RZ, R6 ;  /* 0x000000ffff037224 */ /* 0x000fe400078e0006 */
[----:B------:R-:W-:Y:S02]  /*0800*/  IMAD.MOV R6, RZ, RZ, -R9 ;  /* 0x000000ffff067224 */ /* 0x000fe400078e0a09 */
[----:B------:R-:W-:-:S04]  /*0810*/  IMAD.HI.U32 R2, R2, R3, RZ ;  /* 0x0000000302027227 */ /* 0x000fc800078e00ff */
[----:B------:R-:W-:Y:S02]  /*0820*/  IMAD R3, R2, R6, R3 ;  /* 0x0000000602037224 */ /* 0x000fe400078e0203 */
[----:B------:R-:W-:Y:S02]  /*0830*/  VIADD R6, R8, 0xffffffe ;  /* 0x0ffffffe08067836 */ /* 0x000fe40000000000 */
[----:B------:R-:W-:Y:S01]  /*0840*/  VIADD R8, R5, 0xffffffe ;  /* 0x0ffffffe05087836 */ /* 0x000fe20000000000 */
[----:B------:R-:W-:Y:S01]  /*0850*/  BAR.SYNC.DEFER_BLOCKING 0x0 ;  /* 0x0000000000007b1d */ /* 0x000fe20000010000 */
[----:B------:R-:W-:-:S05]  /*0860*/  ISETP.GT.U32.AND P1, PT, R12, R3, PT ;  /* 0x000000030c00720c */ /* 0x000fca0003f24070 */
[----:B------:R1:W2:Y:S08]  /*0870*/  F2I.FTZ.U32.TRUNC.NTZ R9, R8 ;  /* 0x0000000800097305 */ /* 0x0002b0000021f000 */
[----:B------:R-:W-:Y:S01]  /*0880*/  @!P1 IMAD.IADD R3, R3, 0x1, -R12 ;  /* 0x0000000103039824 */ /* 0x000fe200078e0a0c */
[----:B------:R3:W4:Y:S01]  /*0890*/  F2I.FTZ.U32.TRUNC.NTZ R7, R6 ;  /* 0x0000000600077305 */ /* 0x000722000021f000 */
[----:B------:R-:W-:Y:S01]  /*08a0*/  @!P1 VIADD R2, R2, 0x1 ;  /* 0x0000000102029836 */ /* 0x000fe20000000000 */
[----:B------:R-:W-:Y:S01]  /*08b0*/  ISETP.NE.AND P1, PT, R18, RZ, PT ;  /* 0x000000ff1200720c */ /* 0x000fe20003f25270 */
[----:B-1----:R-:W-:Y:S01]  /*08c0*/  IMAD.MOV.U32 R8, RZ, RZ, RZ ;  /* 0x000000ffff087224 */ /* 0x002fe200078e00ff */
[----:B------:R-:W-:-:S02]  /*08d0*/  ISETP.GE.U32.AND P0, PT, R3, R12, PT ;  /* 0x0000000c0300720c */ /* 0x000fc40003f06070 */
[----:B------:R-:W-:Y:S01]  /*08e0*/  LOP3.LUT R3, R15, R18, RZ, 0x3c, !PT ;  /* 0x000000120f037212 */ /* 0x000fe200078e3cff */
[----:B--2---:R-:W-:Y:S02]  /*08f0*/  IMAD.MOV R13, RZ, RZ, -R9 ;  /* 0x000000ffff0d7224 */ /* 0x004fe400078e0a09 */
[----:B---3--:R-:W-:Y:S01]  /*0900*/  IMAD.MOV.U32 R6, RZ, RZ, RZ ;  /* 0x000000ffff067224 */ /* 0x008fe200078e00ff */
[----:B------:R-:W-:Y:S01]  /*0910*/  ISETP.GE.AND P2, PT, R3, RZ, PT ;  /* 0x000000ff0300720c */ /* 0x000fe20003f46270 */
[----:B------:R-:W-:Y:S01]  /*0920*/  IMAD R13, R13, R4, RZ ;  /* 0x000000040d0d7224 */ /* 0x000fe200078e02ff */
[----:B------:R-:W-:Y:S01]  /*0930*/  SHF.R.U32.HI R3, RZ, 0x5, R0 ;  /* 0x00000005ff037819 */ /* 0x000fe20000011600 */
[----:B----4-:R-:W-:-:S03]  /*0940*/  IMAD.MOV R11, RZ, RZ, -R7 ;  /* 0x000000ffff0b7224 */ /* 0x010fc600078e0a07 */
[----:B------:R-:W-:Y:S01]  /*0950*/  R2UR UR8, R3 ;  /* 0x00000000030872ca */ /* 0x000fe200000e0000 */
[----:B------:R-:W-:Y:S01]  /*0960*/  @P0 VIADD R2, R2, 0x1 ;  /* 0x0000000102020836 */ /* 0x000fe20000000000 */
[----:B------:R-:W-:Y:S01]  /*0970*/  SHF.R.U32.HI R3, RZ, 0x5, R0 ;  /* 0x00000005ff037819 */ /* 0x000fe20000011600 */
[----:B------:R-:W-:-:S03]  /*0980*/  IMAD.HI.U32 R9, R9, R13, R8 ;  /* 0x0000000d09097227 */ /* 0x000fc600078e0008 */
[----:B------:R-:W-:Y:S01]  /*0990*/  SGXT.U32 R3, R3, 0x2 ;  /* 0x000000020303781a */ /* 0x000fe20000000000 */
[----:B------:R-:W-:Y:S01]  /*09a0*/  @!P2 IMAD.MOV R2, RZ, RZ, -R2 ;  /* 0x000000ffff02a224 */ /* 0x000fe200078e0a02 */
[----:B------:R-:W-:Y:S01]  /*09b0*/  @!P1 LOP3.LUT R2, RZ, R18, RZ, 0x33, !PT ;  /* 0x00000012ff029212 */ /* 0x000fe200078e33ff */
[----:B------:R-:W-:-:S04]  /*09c0*/  IMAD R11, R11, R14, RZ ;  /* 0x0000000e0b0b7224 */ /* 0x000fc800078e02ff */
[----:B------:R-:W-:Y:S02]  /*09d0*/  IMAD.MOV R5, RZ, RZ, -R2 ;  /* 0x000000ffff057224 */ /* 0x000fe400078e0a02 */
[----:B------:R-:W-:Y:S02]  /*09e0*/  IMAD.SHL.U32 R2, R2, 0x40, RZ ;  /* 0x0000004002027824 */ /* 0x000fe400078e00ff */
[----:B------:R-:W-:Y:S01]  /*09f0*/  IMAD.HI.U32 R7, R7, R11, R6 ;  /* 0x0000000b07077227 */ /* 0x000fe200078e0006 */
[----:B------:R-:W-:Y:S02]  /*0a00*/  LOP3.LUT R6, R0, 0x3f, RZ, 0xc0, !PT ;  /* 0x0000003f00067812 */ /* 0x000fe400078ec0ff */
[----:B------:R-:W-:Y:S01]  /*0a10*/  LOP3.LUT R8, R2, R3, RZ, 0xfc, !PT ;  /* 0x0000000302087212 */ /* 0x000fe200078efcff */
[----:B------:R-:W-:Y:S02]  /*0a20*/  IMAD R3, R18, R5, R15 ;  /* 0x0000000512037224 */ /* 0x000fe400078e020f */
[----:B------:R-:W-:Y:S01]  /*0a30*/  IMAD.SHL.U32 R5, R0, 0x10, RZ ;  /* 0x0000001000057824 */ /* 0x000fe200078e00ff */
[----:B------:R-:W-:Y:S01]  /*0a40*/  IABS R11, R8 ;  /* 0x00000008000b7213 */ /* 0x000fe20000000000 */
[----:B------:R-:W-:Y:S01]  /*0a50*/  IMAD.IADD R3, R16, 0x1, R3 ;  /* 0x0000000110037824 */ /* 0x000fe200078e0203 */
[----:B------:R-:W-:-:S02]  /*0a60*/  LOP3.LUT R10, R8, 0x4, RZ, 0xfc, !PT ;  /* 0x00000004080a7812 */ /* 0x000fc400078efcff */
[----:B------:R-:W-:Y:S01]  /*0a70*/  LOP3.LUT R5, R5, 0x70, RZ, 0xc0, !PT ;  /* 0x0000007005057812 */ /* 0x000fe200078ec0ff */
[----:B------:R-:W-:Y:S01]  /*0a80*/  IMAD R3, R3, 0x40, R6 ;  /* 0x0000004003037824 */ /* 0x000fe200078e0206 */
[----:B------:R-:W-:Y:S02]  /*0a90*/  LOP3.LUT R12, R8, 0x8, RZ, 0xfc, !PT ;  /* 0x00000008080c7812 */ /* 0x000fe400078efcff */
[----:B------:R-:W-:Y:S01]  /*0aa0*/  IABS R13, R10 ;  /* 0x0000000a000d7213 */ /* 0x000fe20000000000 */
[----:B------:R-:W-:Y:S01]  /*0ab0*/  IMAD R130, R6, 0x80, R5 ;  /* 0x0000008006827824 */ /* 0x000fe200078e0205 */
[----:B------:R-:W-:Y:S01]  /*0ac0*/  IABS R15, R12 ;  /* 0x0000000c000f7213 */ /* 0x000fe20000000000 */
[C---:B------:R-:W-:Y:S01]  /*0ad0*/  IMAD.HI.U32 R5, R9.reuse, R11, RZ ;  /* 0x0000000b09057227 */ /* 0x040fe200078e00ff */
[----:B------:R-:W-:Y:S02]  /*0ae0*/  ISETP.GE.AND P1, PT, R10, RZ, PT ;  /* 0x000000ff0a00720c */ /* 0x000fe40003f26270 */
[----:B------:R-:W-:Y:S01]  /*0af0*/  LOP3.LUT R24, R8, 0xc, RZ, 0xfc, !PT ;  /* 0x0000000c08187812 */ /* 0x000fe200078efcff */
[----:B------:R-:W-:Y:S01]  /*0b00*/  IMAD.MOV R5, RZ, RZ, -R5 ;  /* 0x000000ffff057224 */ /* 0x000fe200078e0a05 */
[----:B------:R-:W-:Y:S01]  /*0b10*/  ISETP.GE.AND P4, PT, R12, RZ, PT ;  /* 0x000000ff0c00720c */ /* 0x000fe20003f86270 */
[----:B------:R-:W-:Y:S01]  /*0b20*/  IMAD.HI.U32 R6, R9, R13, RZ ;  /* 0x0000000d09067227 */ /* 0x000fe200078e00ff */
[----:B------:R-:W-:-:S02]  /*0b30*/  LOP3.LUT R12, R8, 0x3c, RZ, 0xfc, !PT ;  /* 0x0000003c080c7812 */ /* 0x000fc400078efcff */
[----:B------:R-:W-:Y:S01]  /*0b40*/  ISETP.GE.AND P2, PT, R3, RZ, PT ;  /* 0x000000ff0300720c */ /* 0x000fe20003f46270 */
[----:B------:R-:W-:Y:S01]  /*0b50*/  IMAD.HI.U32 R10, R9, R15, RZ ;  /* 0x0000000f090a7227 */ /* 0x000fe200078e00ff */
[----:B------:R-:W-:Y:S02]  /*0b60*/  IABS R37, R12 ;  /* 0x0000000c00257213 */ /* 0x000fe40000000000 */
[----:B------:R-:W-:Y:S01]  /*0b70*/  ISETP.GE.AND P3, PT, R12, RZ, PT ;  /* 0x000000ff0c00720c */ /* 0x000fe20003f66270 */
[----:B------:R-:W-:Y:S01]  /*0b80*/  IMAD R11, R4, R5, R11 ;  /* 0x00000005040b7224 */ /* 0x000fe200078e020b */
[----:B------:R-:W-:Y:S01]  /*0b90*/  IABS R5, R24 ;  /* 0x0000001800057213 */ /* 0x000fe20000000000 */
[----:B------:R-:W-:Y:S01]  /*0ba0*/  IMAD.MOV R6, RZ, RZ, -R6 ;  /* 0x000000ffff067224 */ /* 0x000fe200078e0a06 */
[----:B------:R-:W-:Y:S01]  /*0bb0*/  LOP3.LUT R26, R8, 0x10, RZ, 0xfc, !PT ;  /* 0x00000010081a7812 */ /* 0x000fe200078efcff */
[----:B------:R-:W-:Y:S01]  /*0bc0*/  IMAD.MOV R10, RZ, RZ, -R10 ;  /* 0x000000ffff0a7224 */ /* 0x000fe200078e0a0a */
[C---:B------:R-:W-:Y:S01]  /*0bd0*/  ISETP.GT.U32.AND P6, PT, R4.reuse, R11, PT ;  /* 0x0000000b0400720c */ /* 0x040fe20003fc4070 */
[C---:B------:R-:W-:Y:S01]  /*0be0*/  IMAD R13, R4.reuse, R6, R13 ;  /* 0x00000006040d7224 */ /* 0x040fe200078e020d */
[----:B------:R-:W-:Y:S01]  /*0bf0*/  IABS R6, R3 ;  /* 0x0000000300067213 */ /* 0x000fe20000000000 */
[----:B------:R-:W-:Y:S01]  /*0c00*/  IMAD R15, R4, R10, R15 ;  /* 0x0000000a040f7224 */ /* 0x000fe200078e020f */
[----:B------:R-:W-:Y:S01]  /*0c10*/  IABS R16, R26 ;  /* 0x0000001a00107213 */ /* 0x000fe20000000000 */
[----:B------:R-:W-:Y:S01]  /*0c20*/  IMAD.MOV.U32 R10, RZ, RZ, R5 ;  /* 0x000000ffff0a7224 */ /* 0x000fe200078e0005 */
[C---:B------:R-:W-:Y:S01]  /*0c30*/  LOP3.LUT R28, R8.reuse, 0x14, RZ, 0xfc, !PT ;  /* 0x00000014081c7812 */ /* 0x040fe200078efcff */
[----:B------:R-:W-:Y:S01]  /*0c40*/  IMAD.HI.U32 R7, R7, R6, RZ ;  /* 0x0000000607077227 */ /* 0x000fe200078e00ff */
[----:B------:R-:W-:-:S02]  /*0c50*/  LOP3.LUT R32, R8, 0x18, RZ, 0xfc, !PT ;  /* 0x0000001808207812 */ /* 0x000fc400078efcff */
[----:B------:R-:W-:Y:S01]  /*0c60*/  IABS R19, R28 ;  /* 0x0000001c00137213 */ /* 0x000fe20000000000 */
[C---:B------:R-:W-:Y:S01]  /*0c70*/  IMAD.HI.U32 R5, R9.reuse, R10, RZ ;  /* 0x0000000a09057227 */ /* 0x040fe200078e00ff */
[----:B------:R-:W-:Y:S02]  /*0c80*/  IABS R21, R32 ;  /* 0x0000002000157213 */ /* 0x000fe40000000000 */
[C---:B------:R-:W-:Y:S01]  /*0c90*/  LOP3.LUT R34, R8.reuse, 0x1c, RZ, 0xfc, !PT ;  /* 0x0000001c08227812 */ /* 0x040fe200078efcff */
[----:B------:R-:W-:Y:S01]  /*0ca0*/  IMAD.MOV R17, RZ, RZ, -R5 ;  /* 0x000000ffff117224 */ /* 0x000fe200078e0a05 */
[----:B------:R-:W-:Y:S01]  /*0cb0*/  LOP3.LUT R36, R8, 0x20, RZ, 0xfc, !PT ;  /* 0x0000002008247812 */ /* 0x000fe200078efcff */
[----:B------:R-:W-:Y:S01]  /*0cc0*/  IMAD.MOV R5, RZ, RZ, -R7 ;  /* 0x000000ffff057224 */ /* 0x000fe200078e0a07 */
[----:B------:R-:W-:Y:S01]  /*0cd0*/  IABS R23, R34 ;  /* 0x0000002200177213 */ /* 0x000fe20000000000 */
[----:B------:R-:W-:Y:S01]  /*0ce0*/  IMAD.HI.U32 R12, R9, R37, RZ ;  /* 0x00000025090c7227 */ /* 0x000fe200078e00ff */
[----:B------:R-:W-:-:S02]  /*0cf0*/  IABS R25, R36 ;  /* 0x0000002400197213 */ /* 0x000fc40000000000 */
[----:B------:R-:W-:Y:S01]  /*0d00*/  LOP3.LUT R38, R8, 0x24, RZ, 0xfc, !PT ;  /* 0x0000002408267812 */ /* 0x000fe200078efcff */
[----:B------:R-:W-:Y:S01]  /*0d10*/  IMAD R5, R14, R5, R6 ;  /* 0x000000050e057224 */ /* 0x000fe200078e0206 */
[----:B------:R-:W-:Y:S01]  /*0d20*/  LOP3.LUT R40, R8, 0x2c, RZ, 0xfc, !PT ;  /* 0x0000002c08287812 */ /* 0x000fe200078efcff */
[----:B------:R-:W-:Y:S01]  /*0d30*/  IMAD.MOV R12, RZ, RZ, -R12 ;  /* 0x000000ffff0c7224 */ /* 0x000fe200078e0a0c */
[----:B------:R-:W-:Y:S01]  /*0d40*/  IABS R27, R38 ;  /* 0x00000026001b7213 */ /* 0x000fe20000000000 */
[----:B------:R-:W-:Y:S01]  /*0d50*/  @!P6 IMAD.IADD R11, R11, 0x1, -R4 ;  /* 0x000000010b0be824 */ /* 0x000fe200078e0a04 */
[----:B------:R-:W-:Y:S01]  /*0d60*/  ISETP.GT.U32.AND P0, PT, R14, R5, PT ;  /* 0x000000050e00720c */ /* 0x000fe20003f04070 */
[----:B------:R-:W-:Y:S01]  /*0d70*/  IMAD R37, R4, R12, R37 ;  /* 0x0000000c04257224 */ /* 0x000fe200078e0225 */
[----:B------:R-:W-:Y:S01]  /*0d80*/  LOP3.LUT R41, R8, 0x30, RZ, 0xfc, !PT ;  /* 0x0000003008297812 */ /* 0x000fe200078efcff */
[C---:B------:R-:W-:Y:S01]  /*0d90*/  IMAD R7, R4.reuse, R17, R10 ;  /* 0x0000001104077224 */ /* 0x040fe200078e020a */
[----:B------:R-:W-:Y:S01]  /*0da0*/  ISETP.GT.U32.AND P6, PT, R4, R11, PT ;  /* 0x0000000b0400720c */ /* 0x000fe20003fc4070 */
[----:B------:R-:W-:Y:S01]  /*0db0*/  IMAD.HI.U32 R6, R9, R16, RZ ;  /* 0x0000001009067227 */ /* 0x000fe200078e00ff */
[----:B------:R-:W-:-:S02]  /*0dc0*/  LOP3.LUT R42, R8, 0x34, RZ, 0xfc, !PT ;  /* 0x00000034082a7812 */ /* 0x000fc400078efcff */
[----:B------:R-:W-:Y:S01]  /*0dd0*/  LOP3.LUT R22, R8, 0x38, RZ, 0xfc, !PT ;  /* 0x0000003808167812 */ /* 0x000fe200078efcff */
[----:B------:R-:W-:Y:S01]  /*0de0*/  IMAD.MOV R17, RZ, RZ, -R6 ;  /* 0x000000ffff117224 */ /* 0x000fe200078e0a06 */
[----:B------:R-:W-:Y:S01]  /*0df0*/  IABS R18, R42 ;  /* 0x0000002a00127213 */ /* 0x000fe20000000000 */
[----:B------:R-:W-:Y:S01]  /*0e00*/  IMAD.HI.U32 R10, R9, R19, RZ ;  /* 0x00000013090a7227 */ /* 0x000fe200078e00ff */
[----:B------:R-:W-:-:S03]  /*0e10*/  IABS R20, R22 ;  /* 0x0000001600147213 */ /* 0x000fc60000000000 */
[----:B------:R-:W-:Y:S01]  /*0e20*/  @!P0 IMAD.IADD R5, R5, 0x1, -R14 ;  /* 0x0000000105058824 */ /* 0x000fe200078e0a0e */
[C---:B------:R-:W-:Y:S01]  /*0e30*/  ISETP.GT.U32.AND P0, PT, R4.reuse, R37, PT ;  /* 0x000000250400720c */ /* 0x040fe20003f04070 */
[----:B------:R-:W-:Y:S01]  /*0e40*/  @!P6 IMAD.IADD R11, R11, 0x1, -R4 ;  /* 0x000000010b0be824 */ /* 0x000fe200078e0a04 */
[----:B------:R-:W-:Y:S01]  /*0e50*/  ISETP.GT.U32.AND P6, PT, R4, R7, PT ;  /* 0x000000070400720c */ /* 0x000fe20003fc4070 */
[----:B------:R-:W-:Y:S01]  /*0e60*/  IMAD.HI.U32 R6, R9, R21, RZ ;  /* 0x0000001509067227 */ /* 0x000fe200078e00ff */
[----:B------:R-:W-:-:S03]  /*0e70*/  ISETP.GT.U32.AND P5, PT, R14, R5, PT ;  /* 0x000000050e00720c */ /* 0x000fc60003fa4070 */
[C---:B------:R-:W-:Y:S01]  /*0e80*/  IMAD R17, R4.reuse, R17, R16 ;  /* 0x0000001104117224 */ /* 0x040fe200078e0210 */
[----:B------:R-:W-:Y:S01]  /*0e90*/  IABS R16, R41 ;  /* 0x0000002900107213 */ /* 0x000fe20000000000 */
[----:B------:R-:W-:Y:S02]  /*0ea0*/  IMAD.MOV R10, RZ, RZ, -R10 ;  /* 0x000000ffff0a7224 */ /* 0x000fe400078e0a0a */
[----:B------:R-:W-:Y:S02]  /*0eb0*/  IMAD.MOV R6, RZ, RZ, -R6 ;  /* 0x000000ffff067224 */ /* 0x000fe400078e0a06 */
[----:B------:R-:W-:Y:S02]  /*0ec0*/  @!P0 IMAD.IADD R37, R37, 0x1, -R4 ;  /* 0x0000000125258824 */ /* 0x000fe400078e0a04 */
[C---:B------:R-:W-:Y:S02]  /*0ed0*/  IMAD R19, R4.reuse, R10, R19 ;  /* 0x0000000a04137224 */ /* 0x040fe400078e0213 */
[----:B------:R-:W-:Y:S01]  /*0ee0*/  @!P5 IMAD.IADD R5, R5, 0x1, -R14 ;  /* 0x000000010505d824 */ /* 0x000fe200078e0a0e */
[----:B------:R-:W-:Y:S01]  /*0ef0*/  ISETP.GT.U32.AND P0, PT, R4, R37, PT ;  /* 0x000000250400720c */ /* 0x000fe20003f04070 */
[----:B------:R-:W-:Y:S01]  /*0f00*/  IMAD.HI.U32 R10, R9, R23, RZ ;  /* 0x00000017090a7227 */ /* 0x000fe200078e00ff */
[----:B------:R-:W-:-:S02]  /*0f10*/  ISETP.NE.AND P5, PT, R30, RZ, PT ;  /* 0x000000ff1e00720c */ /* 0x000fc40003fa5270 */
[----:B------:R-:W-:Y:S01]  /*0f20*/  IABS R14, R40 ;  /* 0x00000028000e7213 */ /* 0x000fe20000000000 */
[----:B------:R-:W-:Y:S02]  /*0f30*/  IMAD.MOV.U32 R143, RZ, RZ, R5 ;  /* 0x000000ffff8f7224 */ /* 0x000fe400078e0005 */
[C---:B------:R-:W-:Y:S02]  /*0f40*/  IMAD R21, R4.reuse, R6, R21 ;  /* 0x0000000604157224 */ /* 0x040fe400078e0215 */
[----:B------:R-:W-:Y:S01]  /*0f50*/  @!P2 IMAD.MOV R143, RZ, RZ, -R143 ;  /* 0x000000ffff8fa224 */ /* 0x000fe200078e0a8f */
[C---:B------:R-:W-:Y:S01]  /*0f60*/  ISETP.GT.U32.AND P2, PT, R4.reuse, R13, PT ;  /* 0x0000000d0400720c */ /* 0x040fe20003f44070 */
[----:B------:R-:W-:Y:S02]  /*0f70*/  IMAD.MOV R10, RZ, RZ, -R10 ;  /* 0x000000ffff0a7224 */ /* 0x000fe400078e0a0a */
[--C-:B------:R-:W-:Y:S01]  /*0f80*/  @!P0 IMAD.IADD R37, R37, 0x1, -R4.reuse ;  /* 0x0000000125258824 */ /* 0x100fe200078e0a04 */
[C---:B------:R-:W-:Y:S01]  /*0f90*/  ISETP.GT.U32.AND P0, PT, R4.reuse, R15, PT ;  /* 0x0000000f0400720c */ /* 0x040fe20003f04070 */
[----:B------:R-:W-:Y:S01]  /*0fa0*/  @!P6 IMAD.IADD R7, R7, 0x1, -R4 ;  /* 0x000000010707e824 */ /* 0x000fe200078e0a04 */
[----:B------:R-:W-:Y:S01]  /*0fb0*/  ISETP.GT.U32.AND P6, PT, R4, R21, PT ;  /* 0x000000150400720c */ /* 0x000fe20003fc4070 */
[----:B------:R-:W-:Y:S01]  /*0fc0*/  IMAD.HI.U32 R6, R9, R25, RZ ;  /* 0x0000001909067227 */ /* 0x000fe200078e00ff */
[----:B------:R-:W-:-:S02]  /*0fd0*/  @!P5 LOP3.LUT R143, RZ, R30, RZ, 0x33, !PT ;  /* 0x0000001eff8fd212 */ /* 0x000fc400078e33ff */
[----:B------:R-:W-:Y:S01]  /*0fe0*/  LOP3.LUT R30, R8, 0x28, RZ, 0xfc, !PT ;  /* 0x00000028081e7812 */ /* 0x000fe200078efcff */
[----:B------:R-:W-:Y:S01]  /*0ff0*/  IMAD R23, R4, R10, R23 ;  /* 0x0000000a04177224 */ /* 0x000fe200078e0217 */
[----:B------:R-:W-:Y:S01]  /*1000*/  ISETP.GE.AND P5, PT, R8, RZ, PT ;  /* 0x000000ff0800720c */ /* 0x000fe20003fa6270 */
[----:B------:R-:W-:Y:S01]  /*1010*/  @!P2 IMAD.IADD R13, R13, 0x1, -R4 ;  /* 0x000000010d0da824 */ /* 0x000fe200078e0a04 */
[C---:B------:R-:W-:Y:S01]  /*1020*/  ISETP.GT.U32.AND P2, PT, R4.reuse, R17, PT ;  /* 0x000000110400720c */ /* 0x040fe20003f44070 */
[----:B------:R-:W-:Y:S01]  /*1030*/  IMAD.MOV R6, RZ, RZ, -R6 ;  /* 0x000000ffff067224 */ /* 0x000fe200078e0a06 */
[----:B------:R-:W-:Y:S01]  /*1040*/  IABS R12, R30 ;  /* 0x0000001e000c7213 */ /* 0x000fe20000000000 */
[--C-:B------:R-:W-:Y:S01]  /*1050*/  @!P0 IMAD.IADD R15, R15, 0x1, -R4.reuse ;  /* 0x000000010f0f8824 */ /* 0x100fe200078e0a04 */
[C---:B------:R-:W-:Y:S01]  /*1060*/  ISETP.GT.U32.AND P0, PT, R4.reuse, R19, PT ;  /* 0x000000130400720c */ /* 0x040fe20003f04070 */
[C---:B------:R-:W-:Y:S02]  /*1070*/  IMAD R25, R4.reuse, R6, R25 ;  /* 0x0000000604197224 */ /* 0x040fe400078e0219 */
[----:B------:R-:W-:Y:S01]  /*1080*/  @!P6 IMAD.IADD R21, R21, 0x1, -R4 ;  /* 0x000000011515e824 */ /* 0x000fe200078e0a04 */
[----:B------:R-:W-:Y:S01]  /*1090*/  ISETP.GT.U32.AND P6, PT, R4, R13, PT ;  /* 0x0000000d0400720c */ /* 0x000fe20003fc4070 */
[----:B------:R-:W-:-:S04]  /*10a0*/  IMAD.HI.U32 R10, R9, R27, RZ ;  /* 0x0000001b090a7227 */ /* 0x000fc800078e00ff */
[----:B------:R-:W-:Y:S01]  /*10b0*/  @!P2 IMAD.IADD R17, R17, 0x1, -R4 ;  /* 0x000000011111a824 */ /* 0x000fe200078e0a04 */
[----:B------:R-:W-:Y:S01]  /*10c0*/  ISETP.GT.U32.AND P2, PT, R4, R23, PT ;  /* 0x000000170400720c */ /* 0x000fe20003f44070 */
[----:B------:R-:W-:-:S04]  /*10d0*/  IMAD.HI.U32 R5, R9, R12, RZ ;  /* 0x0000000c09057227 */ /* 0x000fc800078e00ff */
[--C-:B------:R-:W-:Y:S01]  /*10e0*/  @!P0 IMAD.IADD R19, R19, 0x1, -R4.reuse ;  /* 0x0000000113138824 */ /* 0x100fe200078e0a04 */
[C---:B------:R-:W-:Y:S01]  /*10f0*/  ISETP.GT.U32.AND P0, PT, R4.reuse, R25, PT ;  /* 0x000000190400720c */ /* 0x040fe20003f04070 */
[----:B------:R-:W-:Y:S02]  /*1100*/  @!P6 IMAD.IADD R13, R13, 0x1, -R4 ;  /* 0x000000010d0de824 */ /* 0x000fe400078e0a04 */
[----:B------:R-:W-:Y:S01]  /*1110*/  IMAD.HI.U32 R6, R9, R14, RZ ;  /* 0x0000000e09067227 */ /* 0x000fe200078e00ff */
[----:B------:R-:W-:-:S03]  /*1120*/  ISETP.GT.U32.AND P6, PT, R4, R19, PT ;  /* 0x000000130400720c */ /* 0x000fc60003fc4070 */
[----:B------:R-:W-:Y:S01]  /*1130*/  @!P2 IMAD.IADD R23, R23, 0x1, -R4 ;  /* 0x000000011717a824 */ /* 0x000fe200078e0a04 */
[----:B------:R-:W-:Y:S01]  /*1140*/  ISETP.GT.U32.AND P2, PT, R4, R15, PT ;  /* 0x0000000f0400720c */ /* 0x000fe20003f44070 */
[----:B------:R-:W-:Y:S02]  /*1150*/  IMAD.MOV R10, RZ, RZ, -R10 ;  /* 0x000000ffff0a7224 */ /* 0x000fe400078e0a0a */
[----:B------:R-:W-:-:S04]  /*1160*/  IMAD.HI.U32 R8, R9, R16, RZ ;  /* 0x0000001009087227 */ /* 0x000fc800078e00ff */
[----:B------:R-:W-:Y:S01]  /*1170*/  @!P0 IMAD.IADD R25, R25, 0x1, -R4 ;  /* 0x0000000119198824 */ /* 0x000fe200078e0a04 */
[C---:B------:R-:W-:Y:S01]  /*1180*/  ISETP.GT.U32.AND P0, PT, R4.reuse, R7, PT ;  /* 0x000000070400720c */ /* 0x040fe20003f04070 */
[----:B------:R-:W-:Y:S02]  /*1190*/  IMAD.MOV R29, RZ, RZ, -R5 ;  /* 0x000000ffff1d7224 */ /* 0x000fe400078e0a05 */
[----:B------:R-:W-:Y:S01]  /*11a0*/  IMAD.MOV R33, RZ, RZ, -R6 ;  /* 0x000000ffff217224 */ /* 0x000fe200078e0a06 */
[----:B------:R-:W-:Y:S01]  /*11b0*/  SHF.R.U32.HI R6, RZ, 0x6, R0 ;  /* 0x00000006ff067819 */ /* 0x000fe20000011600 */
[----:B------:R-:W-:Y:S02]  /*11c0*/  IMAD R27, R4, R10, R27 ;  /* 0x0000000a041b7224 */ /* 0x000fe400078e021b */
[----:B------:R-:W-:Y:S02]  /*11d0*/  IMAD.MOV R35, RZ, RZ, -R8 ;  /* 0x000000ffff237224 */ /* 0x000fe400078e0a08 */
[----:B------:R-:W-:-:S04]  /*11e0*/  IMAD.HI.U32 R10, R9, R18, RZ ;  /* 0x00000012090a7227 */ /* 0x000fc800078e00ff */
[----:B------:R-:W-:-:S04]  /*11f0*/  IMAD.HI.U32 R5, R9, R20, RZ ;  /* 0x0000001409057227 */ /* 0x000fc800078e00ff */
[C---:B------:R-:W-:Y:S02]  /*1200*/  IMAD R9, R4.reuse, R29, R12 ;  /* 0x0000001d04097224 */ /* 0x040fe400078e020c */
[----:B------:R-:W-:Y:S01]  /*1210*/  @!P2 IMAD.IADD R15, R15, 0x1, -R4 ;  /* 0x000000010f0fa824 */ /* 0x000fe200078e0a04 */
[C---:B------:R-:W-:Y:S01]  /*1220*/  ISETP.GT.U32.AND P2, PT, R4.reuse, R17, PT ;  /* 0x000000110400720c */ /* 0x040fe20003f44070 */
[C---:B------:R-:W-:Y:S02]  /*1230*/  IMAD R29, R4.reuse, R33, R14 ;  /* 0x00000021041d7224 */ /* 0x040fe400078e020e */
[C---:B------:R-:W-:Y:S02]  /*1240*/  IMAD R33, R4.reuse, R35, R16 ;  /* 0x0000002304217224 */ /* 0x040fe400078e0210 */
[----:B------:R-:W-:Y:S01]  /*1250*/  @!P5 IMAD.MOV R11, RZ, RZ, -R11 ;  /* 0x000000ffff0bd224 */ /* 0x000fe200078e0a0b */
[C---:B------:R-:W-:Y:S01]  /*1260*/  ISETP.GT.U32.AND P5, PT, R4.reuse, R21, PT ;  /* 0x000000150400720c */ /* 0x040fe20003fa4070 */
[----:B------:R-:W-:Y:S01]  /*1270*/  @!P1 IMAD.MOV R13, RZ, RZ, -R13 ;  /* 0x000000ffff0d9224 */ /* 0x000fe200078e0a0d */
[C---:B------:R-:W-:Y:S01]  /*1280*/  ISETP.GT.U32.AND P1, PT, R4.reuse, R25, PT ;  /* 0x000000190400720c */ /* 0x040fe20003f24070 */
[--C-:B------:R-:W-:Y:S01]  /*1290*/  @!P0 IMAD.IADD R7, R7, 0x1, -R4.reuse ;  /* 0x0000000107078824 */ /* 0x100fe200078e0a04 */
[C---:B------:R-:W-:Y:S01]  /*12a0*/  ISETP.GT.U32.AND P0, PT, R4.reuse, R9, PT ;  /* 0x000000090400720c */ /* 0x040fe20003f04070 */
[----:B------:R-:W-:Y:S01]  /*12b0*/  @!P6 IMAD.IADD R19, R19, 0x1, -R4 ;  /* 0x000000011313e824 */ /* 0x000fe200078e0a04 */
[----:B------:R-:W-:Y:S01]  /*12c0*/  ISETP.GT.U32.AND P6, PT, R4, R33, PT ;  /* 0x000000210400720c */ /* 0x000fe20003fc4070 */
[----:B------:R-:W-:-:S02]  /*12d0*/  IMAD.MOV.U32 R69, RZ, RZ, R37 ;  /* 0x000000ffff457224 */ /* 0x000fc400078e0025 */
[----:B------:R-:W-:Y:S02]  /*12e0*/  IMAD.MOV R39, RZ, RZ, -R10 ;  /* 0x000000ffff277224 */ /* 0x000fe400078e0a0a */
[----:B------:R-:W-:Y:S01]  /*12f0*/  @!P3 IMAD.MOV R69, RZ, RZ, -R69 ;  /* 0x000000ffff45b224 */ /* 0x000fe200078e0a45 */
[C---:B------:R-:W-:Y:S01]  /*1300*/  ISETP.GT.U32.AND P3, PT, R4.reuse, R23, PT ;  /* 0x000000170400720c */ /* 0x040fe20003f64070 */
[C---:B------:R-:W-:Y:S02]  /*1310*/  IMAD R35, R4.reuse, R39, R18 ;  /* 0x0000002704237224 */ /* 0x040fe400078e0212 */
[--C-:B------:R-:W-:Y:S01]  /*1320*/  @!P2 IMAD.IADD R17, R17, 0x1, -R4.reuse ;  /* 0x000000011111a824 */ /* 0x100fe200078e0a04 */
[C---:B------:R-:W-:Y:S01]  /*1330*/  ISETP.GT.U32.AND P2, PT, R4.reuse, R29, PT ;  /* 0x0000001d0400720c */ /* 0x040fe20003f44070 */
[----:B------:R-:W-:Y:S01]  /*1340*/  @!P4 IMAD.MOV R15, RZ, RZ, -R15 ;  /* 0x000000ffff0fc224 */ /* 0x000fe200078e0a0f */
[C---:B------:R-:W-:Y:S01]  /*1350*/  ISETP.GT.U32.AND P4, PT, R4.reuse, R27, PT ;  /* 0x0000001b0400720c */ /* 0x040fe20003f84070 */
[----:B------:R-:W-:Y:S01]  /*1360*/  @!P5 IMAD.IADD R21, R21, 0x1, -R4 ;  /* 0x000000011515d824 */ /* 0x000fe200078e0a04 */
[----:B------:R-:W-:Y:S01]  /*1370*/  ISETP.GT.U32.AND P5, PT, R4, R35, PT ;  /* 0x000000230400720c */ /* 0x000fe20003fa4070 */
[----:B------:R-:W-:-:S02]  /*1380*/  IMAD.MOV R5, RZ, RZ, -R5 ;  /* 0x000000ffff057224 */ /* 0x000fc400078e0a05 */
[--C-:B------:R-:W-:Y:S01]  /*1390*/  @!P1 IMAD.IADD R25, R25, 0x1, -R4.reuse ;  /* 0x0000000119199824 */ /* 0x100fe200078e0a04 */
[----:B------:R-:W-:Y:S01]  /*13a0*/  ISETP.GE.AND P1, PT, R24, RZ, PT ;  /* 0x000000ff1800720c */ /* 0x000fe20003f26270 */
[--C-:B------:R-:W-:Y:S01]  /*13b0*/  @!P0 IMAD.IADD R9, R9, 0x1, -R4.reuse ;  /* 0x0000000109098824 */ /* 0x100fe200078e0a04 */
[----:B------:R-:W-:Y:S01]  /*13c0*/  ISETP.GE.AND P0, PT, R28, RZ, PT ;  /* 0x000000ff1c00720c */ /* 0x000fe20003f06270 */
[----:B------:R-:W-:Y:S01]  /*13d0*/  @!P6 IMAD.IADD R33, R33, 0x1, -R4 ;  /* 0x000000012121e824 */ /* 0x000fe200078e0a04 */
[----:B------:R-:W-:Y:S01]  /*13e0*/  ISETP.GE.AND P6, PT, R34, RZ, PT ;  /* 0x000000ff2200720c */ /* 0x000fe20003fc6270 */
[C---:B------:R-:W-:Y:S02]  /*13f0*/  IMAD R37, R4.reuse, R5, R20 ;  /* 0x0000000504257224 */ /* 0x040fe400078e0214 */
[--C-:B------:R-:W-:Y:S02]  /*1400*/  @!P3 IMAD.IADD R23, R23, 0x1, -R4.reuse ;  /* 0x000000011717b824 */ /* 0x100fe400078e0a04 */
[--C-:B------:R-:W-:Y:S01]  /*1410*/  @!P2 IMAD.IADD R29, R29, 0x1, -R4.reuse ;  /* 0x000000011d1da824 */ /* 0x100fe200078e0a04 */
[----:B------:R-:W-:Y:S01]  /*1420*/  ISETP.GT.U32.AND P3, PT, R4, R37, PT ;  /* 0x000000250400720c */ /* 0x000fe20003f64070 */
[--C-:B------:R-:W-:Y:S01]  /*1430*/  @!P4 IMAD.IADD R27, R27, 0x1, -R4.reuse ;  /* 0x000000011b1bc824 */ /* 0x100fe200078e0a04 */
[----:B------:R-:W-:Y:S01]  /*1440*/  ISETP.GE.AND P2, PT, R32, RZ, PT ;  /* 0x000000ff2000720c */ /* 0x000fe20003f46270 */
[--C-:B------:R-:W-:Y:S01]  /*1450*/  @!P5 IMAD.IADD R35, R35, 0x1, -R4.reuse ;  /* 0x000000012323d824 */ /* 0x100fe200078e0a04 */
[----:B------:R-:W-:Y:S01]  /*1460*/  ISETP.GE.AND P4, PT, R26, RZ, PT ;  /* 0x000000ff1a00720c */ /* 0x000fe20003f86270 */
[----:B------:R-:W-:Y:S01]  /*1470*/  IMAD.MOV.U32 R5, RZ, RZ, R19 ;  /* 0x000000ffff057224 */ /* 0x000fe200078e0013 */
[----:B------:R-:W-:Y:S01]  /*1480*/  ISETP.GE.AND P5, PT, R36, RZ, PT ;  /* 0x000000ff2400720c */ /* 0x000fe20003fa6270 */
[----:B------:R-:W-:Y:S01]  /*1490*/  IMAD.MOV.U32 R63, RZ, RZ, R23 ;  /* 0x000000ffff3f7224 */ /* 0x000fe200078e0017 */
[----:B------:R-:W-:Y:S01]  /*14a0*/  LOP3.LUT R36, R0, 0x7f, RZ, 0xc0, !PT ;  /* 0x0000007f00247812 */ /* 0x000fe200078ec0ff */
[----:B------:R-:W-:Y:S01]  /*14b0*/  @!P1 IMAD.MOV R7, RZ, RZ, -R7 ;  /* 0x000000ffff079224 */ /* 0x000fe200078e0a07 */
[C---:B------:R-:W-:Y:S01]  /*14c0*/  ISETP.GT.U32.AND P1, PT, R4.reuse, R27, PT ;  /* 0x0000001b0400720c */ /* 0x040fe20003f24070 */
[----:B------:R-:W-:Y:S01]  /*14d0*/  @!P0 IMAD.MOV R5, RZ, RZ, -R5 ;  /* 0x000000ffff058224 */ /* 0x000fe200078e0a05 */
[C---:B------:R-:W-:Y:S01]  /*14e0*/  ISETP.GT.U32.AND P0, PT, R4.reuse, R29, PT ;  /* 0x0000001d0400720c */ /* 0x040fe20003f04070 */
[----:B------:R-:W-:Y:S01]  /*14f0*/  @!P6 IMAD.MOV R63, RZ, RZ, -R63 ;  /* 0x000000ffff3fe224 */ /* 0x000fe200078e0a3f */
[C---:B------:R-:W-:Y:S01]  /*1500*/  ISETP.GT.U32.AND P6, PT, R4.reuse, R35, PT ;  /* 0x000000230400720c */ /* 0x040fe20003fc4070 */
[--C-:B------:R-:W-:Y:S01]  /*1510*/  @!P3 IMAD.IADD R37, R37, 0x1, -R4.reuse ;  /* 0x000000012525b824 */ /* 0x100fe200078e0a04 */
[C---:B------:R-:W-:Y:S01]  /*1520*/  ISETP.GT.U32.AND P3, PT, R4.reuse, R9, PT ;  /* 0x000000090400720c */ /* 0x040fe20003f64070 */
[----:B------:R-:W-:Y:S01]  /*1530*/  @!P2 IMAD.MOV R21, RZ, RZ, -R21 ;  /* 0x000000ffff15a224 */ /* 0x000fe200078e0a15 */
[C---:B------:R-:W-:Y:S01]  /*1540*/  ISETP.GT.U32.AND P2, PT, R4.reuse, R33, PT ;  /* 0x000000210400720c */ /* 0x040fe20003f44070 */
[----:B------:R-:W-:Y:S01]  /*1550*/  @!P4 IMAD.MOV R17, RZ, RZ, -R17 ;  /* 0x000000ffff11c224 */ /* 0x000fe200078e0a11 */
[----:B------:R-:W-:Y:S01]  /*1560*/  ISETP.GT.U32.AND P4, PT, R4, R37, PT ;  /* 0x000000250400720c */ /* 0x000fe20003f84070 */
[----:B------:R-:W-:Y:S01]  /*1570*/  @!P5 IMAD.MOV R25, RZ, RZ, -R25 ;  /* 0x000000ffff19d224 */ /* 0x000fe200078e0a19 */
[----:B------:R-:W-:Y:S01]  /*1580*/  ISETP.GE.AND P5, PT, R38, RZ, PT ;  /* 0x000000ff2600720c */ /* 0x000fe20003fa6270 */
[--C-:B------:R-:W-:Y:S01]  /*1590*/  @!P1 IMAD.IADD R27, R27, 0x1, -R4.reuse ;  /* 0x000000011b1b9824 */ /* 0x100fe200078e0a04 */
        /* <DEDUP_REMOVED lines=9> */
[----:B------:R-:W-:Y:S01]  /*1630*/  @!P4 IMAD.IADD R37, R37, 0x1, -R4 ;  /* 0x000000012525c824 */ /* 0x000fe200078e0a04 */
[----:B------:R-:W-:Y:S01]  /*1640*/  ISETP.NE.AND P4, PT, R31, RZ, PT ;  /* 0x000000ff1f00720c */ /* 0x000fe20003f85270 */
[----:B------:R-:W-:Y:S01]  /*1650*/  IMAD R143, R143, UR4, RZ ;  /* 0x000000048f8f7c24 */ /* 0x000fe2000f8e02ff */
[----:B------:R-:W-:Y:S01]  /*1660*/  LOP3.LUT R4, RZ, R31, RZ, 0x33, !PT ;  /* 0x0000001fff047212 */ /* 0x000fe200078e33ff */
[----:B------:R-:W-:Y:S01]  /*1670*/  @!P1 IMAD.MOV R9, RZ, RZ, -R9 ;  /* 0x000000ffff099224 */ /* 0x000fe200078e0a09 */
[----:B------:R-:W-:Y:S01]  /*1680*/  LEA R70, P1, R142, UR14, 0x2 ;  /* 0x0000000e8e467c11 */ /* 0x000fe2000f8210ff */
[----:B------:R-:W-:Y:S01]  /*1690*/  @!P0 IMAD.MOV R33, RZ, RZ, -R33 ;  /* 0x000000ffff218224 */ /* 0x000fe200078e0a21 */
[C---:B------:R-:W-:Y:S01]  /*16a0*/  SEL R18, R4.reuse, R21, !P4 ;  /* 0x0000001504127207 */ /* 0x040fe20006000000 */
[----:B------:R-:W-:Y:S01]  /*16b0*/  @!P6 IMAD.MOV R37, RZ, RZ, -R37 ;  /* 0x000000ffff25e224 */ /* 0x000fe200078e0a25 */
[C---:B------:R-:W-:Y:S01]  /*16c0*/  LEA R21, P0, R143.reuse, UR12, 0x2 ;  /* 0x0000000c8f157c11 */ /* 0x040fe2000f8010ff */
[----:B------:R-:W-:Y:S01]  /*16d0*/  @!P5 IMAD.MOV R27, RZ, RZ, -R27 ;  /* 0x000000ffff1bd224 */ /* 0x000fe200078e0a1b */
[C---:B------:R-:W-:Y:S01]  /*16e0*/  SEL R16, R4.reuse, R9, !P4 ;  /* 0x0000000904107207 */ /* 0x040fe20006000000 */
[----:B------:R-:W-:Y:S01]  /*16f0*/  @!P3 IMAD.MOV R29, RZ, RZ, -R29 ;  /* 0x000000ffff1db224 */ /* 0x000fe200078e0a1d */
[----:B------:R-:W-:Y:S01]  /*1700*/  SEL R60, R4, R37, !P4 ;  /* 0x00000025043c7207 */ /* 0x000fe20006000000 */
[----:B------:R-:W-:Y:S01]  /*1710*/  @!P2 IMAD.MOV R35, RZ, RZ, -R35 ;  /* 0x000000ffff23a224 */ /* 0x000fe200078e0a23 */
[----:B------:R-:W-:Y:S01]  /*1720*/  LEA.HI.X.SX32 R9, R143, UR13, 0x2, P0 ;  /* 0x0000000d8f097c11 */ /* 0x000fe200080f16ff */
[----:B------:R-:W-:Y:S01]  /*1730*/  IMAD.SHL.U32 R132, R36, 0x4, RZ ;  /* 0x0000000424847824 */ /* 0x000fe200078e00ff */
[----:B------:R-:W-:Y:S01]  /*1740*/  SGXT.U32 R37, R6, 0x1 ;  /* 0x000000010625781a */ /* 0x000fe20000000000 */
[----:B------:R-:W-:Y:S01]  /*1750*/  USHF.L.U32 UR4, UR8, 0x15, URZ ;  /* 0x0000001508047899 */ /* 0x000fe200080006ff */
[----:B------:R-:W-:-:S02]  /*1760*/  ISETP.GT.AND P0, PT, R141, 0x1f, PT ;  /* 0x0000001f8d00780c */ /* 0x000fc40003f04270 */
[----:B------:R-:W-:Y:S01]  /*1770*/  LEA.HI.X.SX32 R68, R142, UR15, 0x2, P1 ;  /* 0x0000000f8e447c11 */ /* 0x000fe200088f16ff */
[C---:B------:R-:W-:Y:S01]  /*1780*/  IMAD R137, R37.reuse, UR24, RZ ;  /* 0x0000001825897c24 */ /* 0x040fe2000f8e02ff */
[C---:B------:R-:W-:Y:S01]  /*1790*/  ISETP.GE.AND P1, PT, R37.reuse, R144, PT ;  /* 0x000000902500720c */ /* 0x040fe20003f26270 */
[----:B------:R-:W-:Y:S01]  /*17a0*/  ULOP3.LUT UR4, UR4, 0x600000, URZ, 0xc0, !UPT ;  /* 0x0060000004047892 */ /* 0x000fe2000f8ec0ff */
[----:B------:R-:W-:Y:S01]  /*17b0*/  SEL R20, RZ, 0x4, !P0 ;  /* 0x00000004ff147807 */ /* 0x000fe20004000000 */
[----:B------:R-:W-:Y:S01]  /*17c0*/  IMAD R136, R136, 0x2, R137 ;  /* 0x0000000288887824 */ /* 0x000fe200078e0289 */
[C---:B------:R-:W-:Y:S02]  /*17d0*/  SEL R19, R4.reuse, R17, !P4 ;  /* 0x0000001104137207 */ /* 0x040fe40006000000 */
[----:B------:R-:W-:Y:S02]  /*17e0*/  LOP3.LUT R138, R37, 0x6, RZ, 0xfc, !PT ;  /* 0x00000006258a7812 */ /* 0x000fe400078efcff */
[----:B------:R-:W-:-:S02]  /*17f0*/  SEL R24, R4, R11, !P4 ;  /* 0x0000000b04187207 */ /* 0x000fc40006000000 */
[C---:B------:R-:W-:Y:S02]  /*1800*/  SEL R64, R4.reuse, R13, !P4 ;  /* 0x0000000d04407207 */ /* 0x040fe40006000000 */
[C---:B------:R-:W-:Y:S02]  /*1810*/  SEL R23, R4.reuse, R15, !P4 ;  /* 0x0000000f04177207 */ /* 0x040fe40006000000 */
[C---:B------:R-:W-:Y:S02]  /*1820*/  SEL R65, R4.reuse, R7, !P4 ;  /* 0x0000000704417207 */ /* 0x040fe40006000000 */
[C---:B------:R-:W-:Y:S02]  /*1830*/  SEL R62, R4.reuse, R5, !P4 ;  /* 0x00000005043e7207 */ /* 0x040fe40006000000 */
[C---:B------:R-:W-:Y:S02]  /*1840*/  SEL R63, R4.reuse, R63, !P4 ;  /* 0x0000003f043f7207 */ /* 0x040fe40006000000 */
[----:B------:R-:W-:-:S02]  /*1850*/  SEL R17, R4, R25, !P4 ;  /* 0x0000001904117207 */ /* 0x000fc40006000000 */
[C---:B------:R-:W-:Y:S02]  /*1860*/  SEL R66, R4.reuse, R27, !P4 ;  /* 0x0000001b04427207 */ /* 0x040fe40006000000 */
[C---:B------:R-:W-:Y:S02]  /*1870*/  SEL R67, R4.reuse, R29, !P4 ;  /* 0x0000001d04437207 */ /* 0x040fe40006000000 */
[C---:B------:R-:W-:Y:S02]  /*1880*/  SEL R61, R4.reuse, R33, !P4 ;  /* 0x00000021043d7207 */ /* 0x040fe40006000000 */
[C---:B------:R-:W-:Y:S02]  /*1890*/  SEL R71, R4.reuse, R35, !P4 ;  /* 0x0000002304477207 */ /* 0x040fe40006000000 */
[----:B------:R-:W-:Y:S02]  /*18a0*/  SEL R69, R4, R69, !P4 ;  /* 0x0000004504457207 */ /* 0x000fe40006000000 */
[----:B------:R-:W-:-:S02]  /*18b0*/  SEL R4, R20, RZ, !P1 ;  /* 0x000000ff14047207 */ /* 0x000fc40004800000 */
[C---:B------:R-:W-:Y:S02]  /*18c0*/  LOP3.LUT R140, R37.reuse, 0x2, RZ, 0xfc, !PT ;  /* 0x00000002258c7812 */ /* 0x040fe400078efcff */
[----:B------:R-:W-:Y:S02]  /*18d0*/  LOP3.LUT R139, R37, 0x4, RZ, 0xfc, !PT ;  /* 0x00000004258b7812 */ /* 0x000fe400078efcff */
[-C--:B------:R-:W-:Y:S02]  /*18e0*/  ISETP.GE.AND P3, PT, R138, R144.reuse, PT ;  /* 0x000000908a00720c */ /* 0x080fe40003f66270 */
[----:B------:R-:W-:Y:S02]  /*18f0*/  ISETP.NE.U32.AND P6, PT, R4, RZ, PT ;  /* 0x000000ff0400720c */ /* 0x000fe40003fc5070 */
[-C--:B------:R-:W-:Y:S02]  /*1900*/  ISETP.GE.AND P0, PT, R140, R144.reuse, PT ;  /* 0x000000908c00720c */ /* 0x080fe40003f06270 */
[----:B------:R-:W-:-:S02]  /*1910*/  ISETP.GE.AND P2, PT, R139, R144, PT ;  /* 0x000000908b00720c */ /* 0x000fc40003f46270 */
[----:B------:R-:W-:Y:S02]  /*1920*/  LOP3.LUT R4, R0, 0x60, RZ, 0xc0, !PT ;  /* 0x0000006000047812 */ /* 0x000fe400078ec0ff */
[C---:B------:R-:W-:Y:S02]  /*1930*/  SEL R7, R20.reuse, RZ, !P3 ;  /* 0x000000ff14077207 */ /* 0x040fe40005800000 */
[----:B------:R-:W-:Y:S02]  /*1940*/  LOP3.LUT R135, R37, 0x8, RZ, 0xfc, !PT ;  /* 0x0000000825877812 */ /* 0x000fe400078efcff */
[C---:B------:R-:W-:Y:S02]  /*1950*/  SEL R5, R20.reuse, RZ, !P0 ;  /* 0x000000ff14057207 */ /* 0x040fe40004000000 */
[----:B------:R-:W-:Y:S02]  /*1960*/  SEL R6, R20, RZ, !P2 ;  /* 0x000000ff14067207 */ /* 0x000fe40005000000 */
[----:B------:R-:W-:-:S02]  /*1970*/  SHF.R.U32.HI R13, RZ, 0x1, R4 ;  /* 0x00000001ff0d7819 */ /* 0x000fc40000011604 */
[----:B------:R-:W-:Y:S01]  /*1980*/  ISETP.NE.U32.AND P1, PT, R7, RZ, PT ;  /* 0x000000ff0700720c */ /* 0x000fe20003f25070 */
[----:B------:R-:W-:Y:S01]  /*1990*/  IMAD.U32 R7, RZ, RZ, UR24 ;  /* 0x00000018ff077e24 */ /* 0x000fe2000f8e00ff */
[----:B------:R-:W-:Y:S02]  /*19a0*/  LEA R4, P2, R137, R21, 0x2 ;  /* 0x0000001589047211 */ /* 0x000fe400078410ff */
[----:B------:R-:W-:Y:S01]  /*19b0*/  ISETP.GE.AND P3, PT, R135, R144, PT ;  /* 0x000000908700720c */ /* 0x000fe20003f66270 */
[----:B------:R-:W-:Y:S01]  /*19c0*/  IMAD R134, R7, 0x2, R136 ;  /* 0x0000000207867824 */ /* 0x000fe200078e0288 */
[----:B------:R-:W-:Y:S02]  /*19d0*/  LOP3.LUT R133, R37, 0xa, RZ, 0xfc, !PT ;  /* 0x0000000a25857812 */ /* 0x000fe400078efcff */
[----:B------:R-:W-:Y:S02]  /*19e0*/  ISETP.NE.U32.AND P5, PT, R5, RZ, PT ;  /* 0x000000ff0500720c */ /* 0x000fe40003fa5070 */
[----:B------:R-:W-:-:S02]  /*19f0*/  ISETP.NE.U32.AND P4, PT, R6, RZ, PT ;  /* 0x000000ff0600720c */ /* 0x000fc40003f85070 */
[----:B------:R-:W-:Y:S02]  /*1a00*/  LEA.HI.X.SX32 R5, R137, R9, 0x2, P2 ;  /* 0x0000000989057211 */ /* 0x000fe400010f16ff */
[----:B------:R-:W-:Y:S02]  /*1a10*/  LEA R6, P2, R136, R21, 0x2 ;  /* 0x0000001588067211 */ /* 0x000fe400078410ff */
[----:B------:R-:W-:Y:S02]  /*1a20*/  SEL R12, R20, RZ, !P3 ;  /* 0x000000ff140c7207 */ /* 0x000fe40005800000 */
[----:B------:R-:W-:Y:S02]  /*1a30*/  LOP3.LUT R11, R0, 0x40, RZ, 0xc0, !PT ;  /* 0x00000040000b7812 */ /* 0x000fe400078ec0ff */
[----:B------:R-:W-:Y:S02]  /*1a40*/  ISETP.GE.AND P3, PT, R133, R144, PT ;  /* 0x000000908500720c */ /* 0x000fe40003f66270 */
[----:B------:R-:W-:-:S02]  /*1a50*/  LEA.HI.X.SX32 R7, R136, R9, 0x2, P2 ;  /* 0x0000000988077211 */ /* 0x000fc400010f16ff */
[----:B------:R-:W-:Y:S02]  /*1a60*/  LOP3.LUT R132, R132, R13, RZ, 0x3c, !PT ;  /* 0x0000000d84847212 */ /* 0x000fe400078e3cff */
[----:B------:R-:W-:Y:S02]  /*1a70*/  ISETP.NE.U32.AND P0, PT, R36, RZ, PT ;  /* 0x000000ff2400720c */ /* 0x000fe40003f05070 */
[----:B------:R-:W-:Y:S02]  /*1a80*/  LEA R10, P2, R134, R21, 0x2 ;  /* 0x00000015860a7211 */ /* 0x000fe400078410ff */
[----:B------:R-:W-:Y:S02]  /*1a90*/  LEA.HI R130, R11, R130, RZ, 0x1c ;  /* 0x000000820b827211 */ /* 0x000fe400078fe0ff */
[----:B------:R-:W-:Y:S01]  /*1aa0*/  SEL R13, R20, RZ, !P3 ;  /* 0x000000ff140d7207 */ /* 0x000fe20005800000 */
[----:B------:R-:W-:Y:S08]  /*1ab0*/  BRA.U UP0, `(.L_x_5) ;  /* 0x0000000100187547 */ /* 0x000ff0000b800000 */
[----:B------:R-:W-:Y:S01]  /*1ac0*/  ELECT P3, URZ, PT ;  /* 0x0000000000ff782f */ /* 0x000fe20003860000 */
[----:B------:R-:W-:Y:S01]  /*1ad0*/  IMAD.MOV.U32 R8, RZ, RZ, 0x1 ;  /* 0x00000001ff087424 */ /* 0x000fe200078e00ff */
[----:B------:R-:W-:Y:S01]  /*1ae0*/  UMOV UR6, 0x40 ;  /* 0x0000004000067882 */ /* 0x000fe20000000000 */
[----:B------:R-:W-:Y:S01]  /*1af0*/  UVIRTCOUNT.DEALLOC.SMPOOL 0x80 ;  /* 0x000000800000784c */ /* 0x000fe20000000000 */
[----:B------:R-:W-:-:S09]  /*1b00*/  ULEA UR6, UR5, UR6, 0x18 ;  /* 0x0000000605067291 */ /* 0x000fd2000f8ec0ff */
[----:B------:R1:W-:Y:S03]  /*1b10*/  @P3 STS.U8 [UR6], R8 ;  /* 0x00000008ff003988 */ /* 0x0003e60008000006 */
.L_x_5:
[----:B------:R-:W-:Y:S01]  /*1b20*/  UIADD3 UR11, UPT, UPT, UR26, UR4, URZ ;  /* 0x000000041a0b7290 */ /* 0x000fe2000fffe0ff */
[C---:B------:R-:W-:Y:S01]  /*1b30*/  LOP3.LUT R128, R130.reuse, 0x10, RZ, 0x3c, !PT ;  /* 0x0000001082807812 */ /* 0x040fe200078e3cff */
[----:B------:R-:W-:Y:S01]  /*1b40*/  VOTEU.ALL UP1, P0 ;  /* 0x0000000000ff7886 */ /* 0x000fe20000020000 */
[----:B------:R-:W-:Y:S01]  /*1b50*/  UIADD3 UR16, UPT, UPT, UR10, 0xc000, URZ ;  /* 0x0000c0000a107890 */ /* 0x000fe2000fffe0ff */
[----:B------:R-:W-:Y:S01]  /*1b60*/  IMAD.U32 R127, RZ, RZ, UR24 ;  /* 0x00000018ff7f7e24 */ /* 0x000fe2000f8e00ff */
[----:B------:R-:W-:Y:S01]  /*1b70*/  VOTEU.ALL UP2, P0 ;  /* 0x0000000000ff7886 */ /* 0x000fe20000040000 */
[----:B------:R-:W-:Y:S01]  /*1b80*/  VIADD R131, R130, UR10 ;  /* 0x0000000a82837c36 */ /* 0x000fe20008000000 */
[----:B------:R-:W-:-:S04]  /*1b90*/  @!UP1 UIADD3 UR14, UPT, UPT, -UR7, 0x100000, URZ ;  /* 0x00100000070e9890 */ /* 0x000fc8000fffe1ff */
[----:B------:R-:W-:Y:S02]  /*1ba0*/  @!UP1 USHF.L.U32 UR15, UR14, 0xb, URZ ;  /* 0x0000000b0e0f9899 */ /* 0x000fe400080006ff */
[----:B------:R-:W-:Y:S01]  /*1bb0*/  @!UP1 USHF.L.U32 UR14, UR14, 0x1, URZ ;  /* 0x000000010e0e9899 */ /* 0x000fe200080006ff */
[----:B------:R-:W-:Y:S01]  /*1bc0*/  VIADD R129, R128, UR10 ;  /* 0x0000000a80817c36 */ /* 0x000fe20008000000 */
[----:B------:R-:W-:Y:S01]  /*1bd0*/  STTM.16dp32bit_t0_t15.x32 tmem[UR11], RZ ;  /* 0x000000ff000079ed */ /* 0x000fe20008a8000b */
[----:B------:R-:W-:Y:S01]  /*1be0*/  STTM.16dp32bit_t16_t31.x32 tmem[UR11+0x20], RZ ;  /* 0x000020ff000079ed */ /* 0x000fe20008aa000b */
[----:B------:R-:W2:Y:S01]  /*1bf0*/  FENCE.VIEW.ASYNC.T ;  /* 0x00000000000073c6 */ /* 0x000ea20000000200 */
[----:B------:R-:W-:-:S04]  /*1c00*/  @!UP1 UIADD3 UR4, UPT, UPT, -UR7, 0x100000, URZ ;  /* 0x0010000007049890 */ /* 0x000fc8000fffe1ff */
[----:B------:R-:W-:Y:S02]  /*1c10*/  @!UP1 USHF.L.U32 UR5, UR4, 0xb, URZ ;  /* 0x0000000b04059899 */ /* 0x000fe400080006ff */
[----:B------:R-:W-:Y:S01]  /*1c20*/  @!UP1 USHF.L.U32 UR4, UR4, 0x1, URZ ;  /* 0x0000000104049899 */ /* 0x000fe200080006ff */
[----:B--2---:R-:W-:Y:S01]  /*1c30*/  BAR.SYNC.DEFER_BLOCKING 0x0 ;  /* 0x0000000000007b1d */ /* 0x004fe20000010000 */
[----:B------:R-:W-:Y:S01]  /*1c40*/  LEA.HI.X.SX32 R11, R134, R9, 0x2, P2 ;  /* 0x00000009860b7211 */ /* 0x000fe200010f16ff */
[----:B------:R-:W-:Y:S01]  /*1c50*/  IMAD.U32 R59, RZ, RZ, UR17 ;  /* 0x00000011ff3b7e24 */ /* 0x000fe2000f8e00ff */
[----:B------:R-:W-:Y:S01]  /*1c60*/  LOP3.LUT R126, R37, 0xc, RZ, 0xfc, !PT ;  /* 0x0000000c257e7812 */ /* 0x000fe200078efcff */
[----:B------:R-:W-:Y:S01]  /*1c70*/  IMAD R127, R127, 0x2, R134 ;  /* 0x000000027f7f7824 */ /* 0x000fe200078e0286 */
[----:B------:R-:W-:Y:S01]  /*1c80*/  ISETP.NE.U32.AND P3, PT, R13, RZ, PT ;  /* 0x000000ff0d00720c */ /* 0x000fe20003f65070 */
[----:B------:R-:W-:Y:S01]  /*1c90*/  UMOV UR12, UR16 ;  /* 0x00000010000c7c82 */ /* 0x000fe20008000000 */
[----:B------:R-:W-:Y:S01]  /*1ca0*/  VOTEU.ALL UP1, P0 ;  /* 0x0000000000ff7886 */ /* 0x000fe20000020000 */
[----:B------:R-:W-:Y:S01]  /*1cb0*/  IMAD.U32 R124, RZ, RZ, UR24 ;  /* 0x00000018ff7c7e24 */ /* 0x000fe2000f8e00ff */
[----:B------:R-:W-:Y:S01]  /*1cc0*/  LOP3.LUT R125, R37, 0xe, RZ, 0xfc, !PT ;  /* 0x0000000e257d7812 */ /* 0x000fe200078efcff */
[----:B------:R-:W-:Y:S01]  /*1cd0*/  IMAD.WIDE R58, R59, 0x4, R4 ;  /* 0x000000043b3a7825 */ /* 0x000fe200078e0204 */
[C---:B------:R-:W-:Y:S01]  /*1ce0*/  LOP3.LUT R123, R37.reuse, 0x10, RZ, 0xfc, !PT ;  /* 0x00000010257b7812 */ /* 0x040fe200078efcff */
[----:B------:R-:W-:Y:S01]  /*1cf0*/  USHF.L.U32 UR18, UR25, 0x5, URZ ;  /* 0x0000000519127899 */ /* 0x000fe200080006ff */
[----:B------:R-:W-:Y:S01]  /*1d00*/  ISETP.NE.U32.AND P2, PT, R12, RZ, PT ;  /* 0x000000ff0c00720c */ /* 0x000fe20003f45070 */
[----:B------:R-:W-:Y:S01]  /*1d10*/  IMAD.U32 R57, RZ, RZ, UR17 ;  /* 0x00000011ff397e24 */ /* 0x000fe2000f8e00ff */
[----:B------:R-:W-:Y:S01]  /*1d20*/  LOP3.LUT R49, R130, 0x20, RZ, 0x3c, !PT ;  /* 0x0000002082317812 */ /* 0x000fe200078e3cff */
[----:B------:R-:W-:Y:S01]  /*1d30*/  IMAD R124, R124, 0x2, R127 ;  /* 0x000000027c7c7824 */ /* 0x000fe200078e027f */
[C---:B------:R-:W-:Y:S01]  /*1d40*/  LOP3.LUT R47, R37.reuse, 0x12, RZ, 0xfc, !PT ;  /* 0x00000012252f7812 */ /* 0x040fe200078efcff */
[----:B------:R-:W-:Y:S01]  /*1d50*/  IMAD.U32 R13, RZ, RZ, UR24 ;  /* 0x00000018ff0d7e24 */ /* 0x000fe2000f8e00ff */
[----:B------:R-:W-:Y:S01]  /*1d60*/  LOP3.LUT R46, R37, 0x14, RZ, 0xfc, !PT ;  /* 0x00000014252e7812 */ /* 0x000fe200078efcff */
[----:B------:R-:W-:Y:S01]  /*1d70*/  IMAD.WIDE R56, R57, 0x4, R6 ;  /* 0x0000000439387825 */ /* 0x000fe200078e0206 */
[----:B------:R-:W-:Y:S01]  /*1d80*/  LOP3.LUT R44, R37, 0x16, RZ, 0xfc, !PT ;  /* 0x00000016252c7812 */ /* 0x000fe200078efcff */
[----:B------:R-:W-:Y:S01]  /*1d90*/  USHF.R.S32.HI UR19, URZ, 0x1f, UR17 ;  /* 0x0000001fff137899 */ /* 0x000fe20008011411 */
[C---:B------:R-:W-:Y:S01]  /*1da0*/  LOP3.LUT R41, R130.reuse, 0x30, RZ, 0x3c, !PT ;  /* 0x0000003082297812 */ /* 0x040fe200078e3cff */
[----:B------:R-:W2:Y:S02]  /*1db0*/  FENCE.VIEW.ASYNC.S ;  /* 0x00000000000073c6 */ /* 0x000ea40000000000 */
[----:B--2---:R-:W2:Y:S02]  /*1dc0*/  @!UP1 SYNCS.EXCH.64 URZ, [UR12], UR14 ;  /* 0x0000000e0cff95b2 */ /* 0x004ea40008000100 */
[----:B--2---:R-:W-:Y:S01]  /*1dd0*/  BAR.SYNC.DEFER_BLOCKING 0x0 ;  /* 0x0000000000007b1d */ /* 0x004fe20000010000 */
[----:B------:R-:W-:Y:S01]  /*1de0*/  IMAD.U32 R53, RZ, RZ, UR17 ;  /* 0x00000011ff357e24 */ /* 0x000fe2000f8e00ff */
[C---:B------:R-:W-:Y:S01]  /*1df0*/  LOP3.LUT R34, R130.reuse, 0x40, RZ, 0x3c, !PT ;  /* 0x0000004082227812 */ /* 0x040fe200078e3cff */
[----:B------:R-:W-:Y:S01]  /*1e00*/  IMAD R122, R13, 0x2, R124 ;  /* 0x000000020d7a7824 */ /* 0x000fe200078e027c */
[----:B------:R-:W-:Y:S01]  /*1e10*/  LOP3.LUT R32, R37, 0x18, RZ, 0xfc, !PT ;  /* 0x0000001825207812 */ /* 0x000fe200078efcff */
[----:B------:R-:W-:Y:S01]  /*1e20*/  IMAD.WIDE R52, R53, 0x4, R10 ;  /* 0x0000000435347825 */ /* 0x000fe200078e020a */
[----:B------:R-:W-:Y:S01]  /*1e30*/  LOP3.LUT R31, R37, 0x1a, RZ, 0xfc, !PT ;  /* 0x0000001a251f7812 */ /* 0x000fe200078efcff */
[----:B------:R-:W-:Y:S01]  /*1e40*/  USHF.L.U32 UR27, UR17, 0x2, URZ ;  /* 0x00000002111b7899 */ /* 0x000fe200080006ff */
[C---:B------:R-:W-:Y:S01]  /*1e50*/  LOP3.LUT R29, R130.reuse, 0x50, RZ, 0x3c, !PT ;  /* 0x00000050821d7812 */ /* 0x040fe200078e3cff */
[----:B------:R-:W-:Y:S01]  /*1e60*/  IMAD.U32 R45, RZ, RZ, UR24 ;  /* 0x00000018ff2d7e24 */ /* 0x000fe2000f8e00ff */
[----:B------:R-:W-:Y:S01]  /*1e70*/  LOP3.LUT R27, R130, 0x60, RZ, 0x3c, !PT ;  /* 0x00000060821b7812 */ /* 0x000fe200078e3cff */
[----:B------:R-:W-:Y:S01]  /*1e80*/  VIADD R48, R49, UR10 ;  /* 0x0000000a31307c36 */ /* 0x000fe20008000000 */
[----:B------:R-:W-:Y:S01]  /*1e90*/  LOP3.LUT R30, R37, 0x1c, RZ, 0xfc, !PT ;  /* 0x0000001c251e7812 */ /* 0x000fe200078efcff */
[----:B------:R-:W-:Y:S01]  /*1ea0*/  IMAD R45, R45, 0x2, R122 ;  /* 0x000000022d2d7824 */ /* 0x000fe200078e027a */
[----:B------:R-:W-:-:S02]  /*1eb0*/  USHF.L.U64.HI UR28, UR17, 0x2, UR19 ;  /* 0x00000002111c7899 */ /* 0x000fc40008010213 */
[----:B------:R-:W-:Y:S01]  /*1ec0*/  IMAD.U32 R117, RZ, RZ, UR17 ;  /* 0x00000011ff757e24 */ /* 0x000fe2000f8e00ff */
[----:B------:R-:W-:Y:S01]  /*1ed0*/  USHF.R.S32.HI UR20, URZ, 0x1f, UR18 ;  /* 0x0000001fff147899 */ /* 0x000fe20008011412 */
[----:B------:R-:W-:Y:S01]  /*1ee0*/  IMAD.U32 R42, RZ, RZ, UR24 ;  /* 0x00000018ff2a7e24 */ /* 0x000fe2000f8e00ff */
[----:B------:R-:W-:Y:S01]  /*1ef0*/  USHF.L.U32 UR29, UR18, 0x2, URZ ;  /* 0x00000002121d7899 */ /* 0x000fe200080006ff */
[----:B------:R-:W-:Y:S01]  /*1f00*/  IMAD.U32 R55, RZ, RZ, UR17 ;  /* 0x00000011ff377e24 */ /* 0x000fe2000f8e00ff */
[----:B------:R-:W-:Y:S01]  /*1f10*/  USHF.L.U64.HI UR30, UR18, 0x2, UR20 ;  /* 0x00000002121e7899 */ /* 0x000fe20008010214 */
[----:B------:R-:W-:Y:S02]  /*1f20*/  IMAD.U32 R51, RZ, RZ, UR17 ;  /* 0x00000011ff337e24 */ /* 0x000fe4000f8e00ff */
[----:B------:R-:W-:Y:S01]  /*1f30*/  IMAD.U32 R35, RZ, RZ, UR24 ;  /* 0x00000018ff237e24 */ /* 0x000fe2000f8e00ff */
[----:B------:R2:W3:Y:S02]  /*1f40*/  @!UP2 SYNCS.EXCH.64 URZ, [UR10+0xc008], UR4 ;  /* 0x00c008040affa5b2 */ /* 0x0004e40008000100 */
[----:B------:R-:W-:Y:S01]  /*1f50*/  @!PT LDS RZ, [RZ] ;  /* 0x00000000fffff984 */ /* 0x000fe20000000800 */
[----:B------:R-:W-:Y:S01]  /*1f60*/  @!PT LDS RZ, [RZ] ;  /* 0x00000000fffff984 */ /* 0x000fe20000000800 */
[----:B------:R-:W-:Y:S01]  /*1f70*/  @!PT LDS RZ, [RZ] ;  /* 0x00000000fffff984 */ /* 0x000fe20000000800 */
[----:B---3--:R3:W-:Y:S01]  /*1f80*/  LDGSTS.E [R131], desc[UR22][R4.64], P6 ;  /* 0x0000000004837fae */ /* 0x0087e2000b1a1016 */
[----:B------:R-:W-:-:S02]  /*1f90*/  VIADD R39, R41, UR10 ;  /* 0x0000000a29277c36 */ /* 0x000fc40008000000 */
[----:B------:R-:W-:Y:S01]  /*1fa0*/  IMAD.U32 R121, RZ, RZ, UR17 ;  /* 0x00000011ff797e24 */ /* 0x000fe2000f8e00ff */
[----:B------:R4:W-:Y:S01]  /*1fb0*/  LDGSTS.E [R131+0x8], desc[UR22][R6.64], P5 ;  /* 0x0000800006837fae */ /* 0x0009e2000a9a1016 */
[-C--:B------:R-:W-:Y:S01]  /*1fc0*/  ISETP.GE.AND P5, PT, R126, R144.reuse, PT ;  /* 0x000000907e00720c */ /* 0x080fe20003fa6270 */
[----:B------:R-:W-:Y:S02]  /*1fd0*/  IMAD.U32 R119, RZ, RZ, UR17 ;  /* 0x00000011ff777e24 */ /* 0x000fe4000f8e00ff */
[----:B------:R5:W-:Y:S01]  /*1fe0*/  LDGSTS.E [R129], desc[UR22][R10.64], P4 ;  /* 0x000000000a817fae */ /* 0x000be2000a1a1016 */
[----:B-1----:R-:W-:Y:S01]  /*1ff0*/  SEL R8, R20, RZ, !P5 ;  /* 0x000000ff14087207 */ /* 0x002fe20006800000 */
[----:B------:R-:W-:Y:S01]  /*2000*/  IMAD.U32 R15, RZ, RZ, UR24 ;  /* 0x00000018ff0f7e24 */ /* 0x000fe2000f8e00ff */
[-C--:B------:R-:W-:Y:S01]  /*2010*/  ISETP.GE.AND P5, PT, R123, R144.reuse, PT ;  /* 0x000000907b00720c */ /* 0x080fe20003fa6270 */
[----:B------:R-:W-:Y:S01]  /*2020*/  VIADD R33, R34, UR10 ;  /* 0x0000000a22217c36 */ /* 0x000fe20008000000 */
[-C--:B---3--:R-:W-:Y:S01]  /*2030*/  LEA R4, P4, R127, R21.reuse, 0x2 ;  /* 0x000000157f047211 */ /* 0x088fe200078810ff */
[----:B------:R-:W-:Y:S01]  /*2040*/  IMAD.U32 R91, RZ, RZ, UR17 ;  /* 0x00000011ff5b7e24 */ /* 0x000fe2000f8e00ff */
[----:B--2---:R-:W1:Y:S01]  /*2050*/  LDCU UR4, c[0x0][0x3b0] ;  /* 0x00007600ff0477ac */ /* 0x004e620008000800 */
[----:B----4-:R-:W-:Y:S01]  /*2060*/  LEA R6, P6, R124, R21, 0x2 ;  /* 0x000000157c067211 */ /* 0x010fe200078c10ff */
[----:B------:R-:W-:Y:S01]  /*2070*/  VIADD R28, R29, UR10 ;  /* 0x0000000a1d1c7c36 */ /* 0x000fe20008000000 */
[-C--:B------:R-:W-:Y:S01]  /*2080*/  LEA.HI.X.SX32 R5, R127, R9.reuse, 0x2, P4 ;  /* 0x000000097f057211 */ /* 0x080fe200020f16ff */
[----:B------:R-:W-:Y:S01]  /*2090*/  VIADD R146, R144, 0xffffffe0 ;  /* 0xffffffe090927836 */ /* 0x000fe20000000000 */
[----:B------:R-:W-:Y:S01]  /*20a0*/  ISETP.GE.AND P4, PT, R125, R144, PT ;  /* 0x000000907d00720c */ /* 0x000fe20003f86270 */
[----:B------:R-:W-:Y:S01]  /*20b0*/  IMAD.U32 R97, RZ, RZ, UR17 ;  /* 0x00000011ff617e24 */ /* 0x000fe2000f8e00ff */
[----:B------:R-:W-:Y:S01]  /*20c0*/  LEA.HI.X.SX32 R7, R124, R9, 0x2, P6 ;  /* 0x000000097c077211 */ /* 0x000fe200030f16ff */
[----:B------:R2:W-:Y:S01]  /*20d0*/  LDGSTS.E [R129+0x8], desc[UR22][R4.64], P1 ;  /* 0x0000800004817fae */ /* 0x0005e200089a1016 */
[----:B------:R-:W-:Y:S01]  /*20e0*/  SEL R12, R20, RZ, !P4 ;  /* 0x000000ff140c7207 */ /* 0x000fe20006000000 */
[----:B------:R-:W-:Y:S01]  /*20f0*/  IMAD.WIDE R54, R55, 0x4, R4 ;  /* 0x0000000437367825 */ /* 0x000fe200078e0204 */
[----:B-----5:R-:W-:Y:S01]  /*2100*/  LEA R10, P6, R122, R21, 0x2 ;  /* 0x000000157a0a7211 */ /* 0x020fe200078c10ff */
[----:B------:R3:W-:Y:S01]  /*2110*/  LDGSTS.E [R48], desc[UR22][R6.64], P2 ;  /* 0x0000000006307fae */ /* 0x0007e200091a1016 */
[----:B------:R-:W-:Y:S01]  /*2120*/  ISETP.NE.U32.AND P4, PT, R8, RZ, PT ;  /* 0x000000ff0800720c */ /* 0x000fe20003f85070 */
[----:B------:R-:W-:Y:S01]  /*2130*/  IMAD.WIDE R50, R51, 0x4, R6 ;  /* 0x0000000433327825 */ /* 0x000fe200078e0206 */
[----:B------:R-:W-:-:S02]  /*2140*/  SEL R8, R20, RZ, !P5 ;  /* 0x000000ff14087207 */ /* 0x000fc40006800000 */
[----:B------:R-:W-:Y:S01]  /*2150*/  LEA.HI.X.SX32 R11, R122, R9, 0x2, P6 ;  /* 0x000000097a0b7211 */ /* 0x000fe200030f16ff */
[----:B------:R-:W-:Y:S01]  /*2160*/  IMAD.U32 R99, RZ, RZ, UR17 ;  /* 0x00000011ff637e24 */ /* 0x000fe2000f8e00ff */
[----:B------:R-:W-:Y:S01]  /*2170*/  ISETP.NE.U32.AND P6, PT, R8, RZ, PT ;  /* 0x000000ff0800720c */ /* 0x000fe20003fc5070 */
[----:B------:R-:W-:Y:S01]  /*2180*/  IMAD.U32 R8, RZ, RZ, UR24 ;  /* 0x00000018ff087e24 */ /* 0x000fe2000f8e00ff */
[-C--:B------:R-:W-:Y:S01]  /*2190*/  ISETP.GE.AND P2, PT, R47, R144.reuse, PT ;  /* 0x000000902f00720c */ /* 0x080fe20003f46270 */
[----:B------:R-:W-:Y:S01]  /*21a0*/  IMAD.WIDE R116, R117, 0x4, R10 ;  /* 0x0000000475747825 */ /* 0x000fe200078e020a */
[----:B------:R4:W-:Y:S01]  /*21b0*/  LDGSTS.E [R48+0x8], desc[UR22][R10.64], P3 ;  /* 0x000080000a307fae */ /* 0x0009e200099a1016 */
[-C--:B------:R-:W-:Y:S02]  /*21c0*/  ISETP.GE.AND P1, PT, R46, R144.reuse, PT ;  /* 0x000000902e00720c */ /* 0x080fe40003f26270 */
[----:B------:R-:W-:Y:S01]  /*21d0*/  IMAD R43, R8, 0x2, R45 ;  /* 0x00000002082b7824 */ /* 0x000fe200078e022d */
[----:B--2---:R-:W-:Y:S01]  /*21e0*/  SEL R5, R20, RZ, !P2 ;  /* 0x000000ff14057207 */ /* 0x004fe20005000000 */
[----:B-1----:R-:W-:Y:S01]  /*21f0*/  IMAD R24, R24, UR4, RZ ;  /* 0x0000000418187c24 */ /* 0x002fe2000f8e02ff */
[----:B------:R-:W-:Y:S01]  /*2200*/  ISETP.GE.AND P2, PT, R44, R144, PT ;  /* 0x000000902c00720c */ /* 0x000fe20003f46270 */
[----:B------:R-:W-:Y:S01]  /*2210*/  IMAD R42, R42, 0x2, R43 ;  /* 0x000000022a2a7824 */ /* 0x000fe200078e022b */
[C---:B------:R-:W-:Y:S01]  /*2220*/  SEL R8, R20.reuse, RZ, !P1 ;  /* 0x000000ff14087207 */ /* 0x040fe20004800000 */
[----:B------:R-:W-:Y:S01]  /*2230*/  IMAD.U32 R101, RZ, RZ, UR17 ;  /* 0x00000011ff657e24 */ /* 0x000fe2000f8e00ff */
[----:B---3--:R-:W-:Y:S01]  /*2240*/  LEA R6, P3, R45, R21, 0x2 ;  /* 0x000000152d067211 */ /* 0x008fe200078610ff */
[----:B------:R-:W-:Y:S01]  /*2250*/  IMAD R23, R23, UR4, RZ ;  /* 0x0000000417177c24 */ /* 0x000fe2000f8e02ff */
[----:B----4-:R-:W-:Y:S01]  /*2260*/  SEL R10, R20, RZ, !P2 ;  /* 0x000000ff140a7207 */ /* 0x010fe20005000000 */
[----:B------:R-:W-:Y:S01]  /*2270*/  IMAD.U32 R11, RZ, RZ, UR24 ;  /* 0x00000018ff0b7e24 */ /* 0x000fe2000f8e00ff */
[----:B------:R-:W-:Y:S01]  /*2280*/  ISETP.NE.U32.AND P5, PT, R12, RZ, PT ;  /* 0x000000ff0c00720c */ /* 0x000fe20003fa5070 */
[----:B------:R-:W-:Y:S01]  /*2290*/  IMAD.U32 R103, RZ, RZ, UR17 ;  /* 0x00000011ff677e24 */ /* 0x000fe2000f8e00ff */
[----:B------:R-:W-:Y:S01]  /*22a0*/  ISETP.NE.U32.AND P2, PT, R8, RZ, PT ;  /* 0x000000ff0800720c */ /* 0x000fe20003f45070 */
[----:B------:R-:W-:Y:S01]  /*22b0*/  IMAD R40, R11, 0x2, R42 ;  /* 0x000000020b287824 */ /* 0x000fe200078e022a */
[----:B------:R-:W-:Y:S01]  /*22c0*/  LEA.HI.X.SX32 R7, R45, R9, 0x2, P3 ;  /* 0x000000092d077211 */ /* 0x000fe200018f16ff */
[----:B------:R-:W-:Y:S01]  /*22d0*/  IMAD.U32 R8, RZ, RZ, UR24 ;  /* 0x00000018ff087e24 */ /* 0x000fe2000f8e00ff */
[----:B------:R-:W-:Y:S01]  /*22e0*/  LEA R4, P3, R43, R21, 0x2 ;  /* 0x000000152b047211 */ /* 0x000fe200078610ff */
[----:B------:R-:W-:Y:S01]  /*22f0*/  IMAD R38, R13, 0x2, R40 ;  /* 0x000000020d267824 */ /* 0x000fe200078e0228 */
[----:B------:R-:W-:Y:S01]  /*2300*/  ISETP.NE.U32.AND P1, PT, R5, RZ, PT ;  /* 0x000000ff0500720c */ /* 0x000fe20003f25070 */
[----:B------:R1:W-:Y:S01]  /*2310*/  LDGSTS.E [R39], desc[UR22][R6.64], P4 ;  /* 0x0000000006277fae */ /* 0x0003e2000a1a1016 */
[----:B------:R-:W-:Y:S01]  /*2320*/  LEA.HI.X.SX32 R5, R43, R9, 0x2, P3 ;  /* 0x000000092b057211 */ /* 0x000fe200018f16ff */
[----:B------:R-:W-:Y:S01]  /*2330*/  IMAD R35, R35, 0x2, R38 ;  /* 0x0000000223237824 */ /* 0x000fe200078e0226 */
[----:B------:R-:W-:Y:S01]  /*2340*/  LEA R12, P4, R42, R21, 0x2 ;  /* 0x000000152a0c7211 */ /* 0x000fe200078810ff */
[----:B------:R-:W-:Y:S01]  /*2350*/  IMAD.WIDE R120, R121, 0x4, R6 ;  /* 0x0000000479787825 */ /* 0x000fe200078e0206 */
[----:B------:R-:W-:Y:S01]  /*2360*/  ISETP.NE.U32.AND P3, PT, R10, RZ, PT ;  /* 0x000000ff0a00720c */ /* 0x000fe20003f65070 */
[----:B------:R2:W-:Y:S01]  /*2370*/  LDGSTS.E [R39+0x8], desc[UR22][R4.64], P5 ;  /* 0x0000800004277fae */ /* 0x0005e2000a9a1016 */
[----:B------:R-:W-:Y:S01]  /*2380*/  LEA.HI.X.SX32 R13, R42, R9, 0x2, P4 ;  /* 0x000000092a0d7211 */ /* 0x000fe200020f16ff */
[----:B------:R-:W-:-:S02]  /*2390*/  IMAD R8, R8, 0x2, R35 ;  /* 0x0000000208087824 */ /* 0x000fc400078e0223 */
[----:B------:R-:W-:Y:S02]  /*23a0*/  IMAD.WIDE R118, R119, 0x4, R4 ;  /* 0x0000000477767825 */ /* 0x000fe400078e0204 */
[----:B------:R3:W-:Y:S02]  /*23b0*/  LDGSTS.E [R33], desc[UR22][R12.64], P6 ;  /* 0x000000000c217fae */ /* 0x0007e4000b1a1016 */
[----:B------:R-:W-:Y:S02]  /*23c0*/  IMAD R14, R11, 0x2, R8 ;  /* 0x000000020b0e7824 */ /* 0x000fe400078e0208 */
[----:B-1----:R-:W-:Y:S02]  /*23d0*/  IMAD.U32 R7, RZ, RZ, UR24 ;  /* 0x00000018ff077e24 */ /* 0x002fe4000f8e00ff */
[----:B------:R-:W-:Y:S01]  /*23e0*/  IMAD R22, R15, 0x2, R14 ;  /* 0x000000020f167824 */ /* 0x000fe200078e020e */
[-C--:B--2---:R-:W-:Y:S01]  /*23f0*/  LEA R4, P4, R8, R21.reuse, 0x2 ;  /* 0x0000001508047211 */ /* 0x084fe200078810ff */
[----:B------:R-:W-:Y:S01]  /*2400*/  IMAD.WIDE R90, R91, 0x4, R12 ;  /* 0x000000045b5a7825 */ /* 0x000fe200078e020c */
[----:B------:R-:W-:-:S02]  /*2410*/  LEA R10, P5, R14, R21, 0x2 ;  /* 0x000000150e0a7211 */ /* 0x000fc400078a10ff */
[----:B------:R-:W-:Y:S01]  /*2420*/  LEA.HI.X.SX32 R5, R8, R9, 0x2, P4 ;  /* 0x0000000908057211 */ /* 0x000fe200020f16ff */
[----:B------:R-:W-:Y:S01]  /*2430*/  IMAD R26, R7, 0x2, R22 ;  /* 0x00000002071a7824 */ /* 0x000fe200078e0216 */
[----:B------:R-:W-:Y:S01]  /*2440*/  LEA R6, P4, R22, R21, 0x2 ;  /* 0x0000001516067211 */ /* 0x000fe200078810ff */
[----:B------:R-:W-:Y:S01]  /*2450*/  IMAD R19, R19, UR4, RZ ;  /* 0x0000000413137c24 */ /* 0x000fe2000f8e02ff */
[----:B------:R-:W-:Y:S01]  /*2460*/  LEA.HI.X.SX32 R11, R14, R9, 0x2, P5 ;  /* 0x000000090e0b7211 */ /* 0x000fe200028f16ff */
[----:B------:R-:W-:Y:S01]  /*2470*/  IMAD.WIDE R100, R101, 0x4, R4 ;  /* 0x0000000465647825 */ /* 0x000fe200078e0204 */
[----:B------:R-:W-:Y:S02]  /*2480*/  LEA R92, P6, R26, R21, 0x2 ;  /* 0x000000151a5c7211 */ /* 0x000fe400078c10ff */
[----:B------:R-:W-:Y:S01]  /*2490*/  LEA.HI.X.SX32 R7, R22, R9, 0x2, P4 ;  /* 0x0000000916077211 */ /* 0x000fe200020f16ff */
[----:B------:R-:W-:Y:S01]  /*24a0*/  IMAD.WIDE R102, R103, 0x4, R10 ;  /* 0x0000000467667825 */ /* 0x000fe200078e020a */
[----:B------:R-:W-:-:S02]  /*24b0*/  ISETP.GE.AND P4, PT, R32, R144, PT ;  /* 0x000000902000720c */ /* 0x000fc40003f86270 */
[----:B------:R-:W-:Y:S01]  /*24c0*/  LEA R14, P5, R40, R21, 0x2 ;  /* 0x00000015280e7211 */ /* 0x000fe200078a10ff */
[----:B------:R-:W-:Y:S01]  /*24d0*/  IMAD.U32 R95, RZ, RZ, UR17 ;  /* 0x00000011ff5f7e24 */ /* 0x000fe2000f8e00ff */
[----:B------:R-:W-:Y:S01]  /*24e0*/  LEA.HI.X.SX32 R93, R26, R9, 0x2, P6 ;  /* 0x000000091a5d7211 */ /* 0x000fe200030f16ff */
[----:B------:R-:W-:Y:S01]  /*24f0*/  VIADD R26, R27, UR10 ;  /* 0x0000000a1b1a7c36 */ /* 0x000fe20008000000 */
[----:B---3--:R-:W-:Y:S01]  /*2500*/  LEA R12, P6, R38, R21, 0x2 ;  /* 0x00000015260c7211 */ /* 0x008fe200078c10ff */
[----:B------:R-:W-:Y:S01]  /*2510*/  IMAD.U32 R105, RZ, RZ, UR17 ;  /* 0x00000011ff697e24 */ /* 0x000fe2000f8e00ff */
[----:B------:R-:W-:Y:S01]  /*2520*/  SEL R22, R20, RZ, !P4 ;  /* 0x000000ff14167207 */ /* 0x000fe20006000000 */
[----:B------:R-:W-:Y:S01]  /*2530*/  IMAD.U32 R107, RZ, RZ, UR18 ;  /* 0x00000012ff6b7e24 */ /* 0x000fe2000f8e00ff */
[-C--:B------:R-:W-:Y:S01]  /*2540*/  LEA.HI.X.SX32 R15, R40, R9.reuse, 0x2, P5 ;  /* 0x00000009280f7211 */ /* 0x080fe200028f16ff */
[----:B------:R-:W-:Y:S01]  /*2550*/  IMAD R18, R18, UR4, RZ ;  /* 0x0000000412127c24 */ /* 0x000fe2000f8e02ff */
[-C--:B------:R-:W-:Y:S01]  /*2560*/  ISETP.GE.AND P5, PT, R31, R144.reuse, PT ;  /* 0x000000901f00720c */ /* 0x080fe20003fa6270 */
[----:B------:R-:W-:Y:S01]  /*2570*/  IMAD R17, R17, UR4, RZ ;  /* 0x0000000411117c24 */ /* 0x000fe2000f8e02ff */
[----:B------:R-:W-:Y:S01]  /*2580*/  LEA.HI.X.SX32 R13, R38, R9, 0x2, P6 ;  /* 0x00000009260d7211 */ /* 0x000fe200030f16ff */
[----:B------:R-:W-:Y:S01]  /*2590*/  LDGSTS.E [R33+0x8], desc[UR22][R14.64], P1 ;  /* 0x000080000e217fae */ /* 0x000fe200089a1016 */
[----:B------:R-:W-:Y:S01]  /*25a0*/  ISETP.NE.U32.AND P6, PT, R22, RZ, PT ;  /* 0x000000ff1600720c */ /* 0x000fe20003fc5070 */
[----:B------:R-:W-:Y:S01]  /*25b0*/  IMAD.WIDE R94, R95, 0x4, R14 ;  /* 0x000000045f5e7825 */ /* 0x000fe200078e020e */
[----:B------:R-:W-:Y:S01]  /*25c0*/  SEL R25, R20, RZ, !P5 ;  /* 0x000000ff14197207 */ /* 0x000fe20006800000 */
[----:B------:R1:W-:Y:S01]  /*25d0*/  LDGSTS.E [R28], desc[UR22][R12.64], P2 ;  /* 0x000000000c1c7fae */ /* 0x0003e200091a1016 */
[----:B------:R-:W-:Y:S01]  /*25e0*/  LEA R8, P5, R35, R21, 0x2 ;  /* 0x0000001523087211 */ /* 0x000fe200078a10ff */
[----:B------:R-:W-:Y:S01]  /*25f0*/  IMAD.WIDE R96, R97, 0x4, R12 ;  /* 0x0000000461607825 */ /* 0x000fe200078e020c */
[----:B------:R-:W-:-:S02]  /*2600*/  ISETP.GE.AND P4, PT, R30, R144, PT ;  /* 0x000000901e00720c */ /* 0x000fc40003f86270 */
[----:B------:R-:W-:Y:S01]  /*2610*/  LEA.HI.X.SX32 R9, R35, R9, 0x2, P5 ;  /* 0x0000000923097211 */ /* 0x000fe200028f16ff */
[----:B------:R-:W-:Y:S01]  /*2620*/  IMAD.WIDE R104, R105, 0x4, R6 ;  /* 0x0000000469687825 */ /* 0x000fe200078e0206 */
[----:B------:R-:W-:Y:S02]  /*2630*/  ISETP.NE.U32.AND P5, PT, R25, RZ, PT ;  /* 0x000000ff1900720c */ /* 0x000fe40003fa5070 */
[C---:B------:R-:W-:Y:S01]  /*2640*/  LOP3.LUT R25, R37.reuse, 0x1e, RZ, 0xfc, !PT ;  /* 0x0000001e25197812 */ /* 0x040fe200078efcff */
[----:B------:R2:W-:Y:S01]  /*2650*/  LDGSTS.E [R28+0x8], desc[UR22][R8.64], P3 ;  /* 0x00008000081c7fae */ /* 0x0005e200099a1016 */
[----:B------:R-:W-:Y:S01]  /*2660*/  ISETP.GE.AND P3, PT, R37, R146, PT ;  /* 0x000000922500720c */ /* 0x000fe20003f66270 */
[----:B------:R-:W-:Y:S01]  /*2670*/  IMAD.WIDE R98, R99, 0x4, R8 ;  /* 0x0000000463627825 */ /* 0x000fe200078e0208 */
[----:B------:R-:W-:Y:S01]  /*2680*/  SEL R21, R20, RZ, !P4 ;  /* 0x000000ff14157207 */ /* 0x000fe20006000000 */
[----:B------:R3:W-:Y:S01]  /*2690*/  LDGSTS.E [R26], desc[UR22][R4.64], P6 ;  /* 0x00000000041a7fae */ /* 0x0007e2000b1a1016 */
[-C--:B------:R-:W-:Y:S01]  /*26a0*/  ISETP.GE.AND P6, PT, R25, R144.reuse, PT ;  /* 0x000000901900720c */ /* 0x080fe20003fc6270 */
[----:B------:R-:W-:Y:S01]  /*26b0*/  IMAD.U32 R109, RZ, RZ, UR18 ;  /* 0x00000012ff6d7e24 */ /* 0x000fe2000f8e00ff */
[----:B------:R-:W-:Y:S01]  /*26c0*/  ISETP.GE.AND P2, PT, R145, R144, PT ;  /* 0x000000909100720c */ /* 0x000fe20003f46270 */
[----:B------:R-:W-:Y:S01]  /*26d0*/  IMAD R16, R16, UR4, RZ ;  /* 0x0000000410107c24 */ /* 0x000fe2000f8e02ff */
[----:B-1----:R-:W-:Y:S01]  /*26e0*/  SEL R12, R20, RZ, !P6 ;  /* 0x000000ff140c7207 */ /* 0x002fe20007000000 */
[----:B------:R1:W-:Y:S01]  /*26f0*/  LDGSTS.E [R26+0x8], desc[UR22][R10.64], P5 ;  /* 0x000080000a1a7fae */ /* 0x0003e2000a9a1016 */
[----:B------:R-:W-:Y:S01]  /*2700*/  SEL R13, RZ, 0x4, P3 ;  /* 0x00000004ff0d7807 */ /* 0x000fe20001800000 */
[----:B------:R-:W-:Y:S01]  /*2710*/  IMAD R15, R61, UR4, RZ ;  /* 0x000000043d0f7c24 */ /* 0x000fe2000f8e02ff */
[-C--:B--2---:R-:W-:Y:S01]  /*2720*/  LEA R8, P6, R24, R70.reuse, 0x2 ;  /* 0x0000004618087211 */ /* 0x084fe200078c10ff */
[----:B------:R-:W-:Y:S01]  /*2730*/  IMAD R14, R60, UR4, RZ ;  /* 0x000000043c0e7c24 */ /* 0x000fe2000f8e02ff */
[----:B------:R-:W-:Y:S01]  /*2740*/  ISETP.NE.U32.AND P4, PT, R21, RZ, PT ;  /* 0x000000ff1500720c */ /* 0x000fe20003f85070 */
[----:B------:R-:W-:Y:S01]  /*2750*/  IMAD.U32 R111, RZ, RZ, UR18 ;  /* 0x00000012ff6f7e24 */ /* 0x000fe2000f8e00ff */
[----:B---3--:R-:W-:Y:S01]  /*2760*/  LEA R4, P3, R23, R70, 0x2 ;  /* 0x0000004617047211 */ /* 0x008fe200078610ff */
[----:B------:R-:W-:Y:S01]  /*2770*/  IMAD.U32 R113, RZ, RZ, UR18 ;  /* 0x00000012ff717e24 */ /* 0x000fe2000f8e00ff */
[----:B------:R-:W-:Y:S01]  /*2780*/  SEL R20, R20, RZ, !P2 ;  /* 0x000000ff14147207 */ /* 0x000fe20005000000 */
[----:B------:R-:W-:Y:S01]  /*2790*/  IMAD.U32 R115, RZ, RZ, UR18 ;  /* 0x00000012ff737e24 */ /* 0x000fe2000f8e00ff */
[-C--:B------:R-:W-:Y:S01]  /*27a0*/  LEA.HI.X.SX32 R9, R24, R68.reuse, 0x2, P6 ;  /* 0x0000004418097211 */ /* 0x080fe200030f16ff */
[----:B------:R-:W-:Y:S01]  /*27b0*/  IMAD.U32 R89, RZ, RZ, UR18 ;  /* 0x00000012ff597e24 */ /* 0x000fe2000f8e00ff */
[----:B------:R-:W-:Y:S01]  /*27c0*/  ISETP.NE.U32.AND P6, PT, R12, RZ, PT ;  /* 0x000000ff0c00720c */ /* 0x000fe20003fc5070 */
[----:B------:R-:W-:Y:S01]  /*27d0*/  IMAD.U32 R85, RZ, RZ, UR18 ;  /* 0x00000012ff557e24 */ /* 0x000fe2000f8e00ff */
[----:B------:R-:W-:Y:S01]  /*27e0*/  LOP3.LUT R22, R130, 0x70, RZ, 0x3c, !PT ;  /* 0x0000007082167812 */ /* 0x000fe200078e3cff */
[----:B------:R-:W-:Y:S01]  /*27f0*/  IMAD.WIDE R106, R107, 0x4, R8 ;  /* 0x000000046b6a7825 */ /* 0x000fe200078e0208 */
[----:B------:R-:W-:-:S02]  /*2800*/  LEA.HI.X.SX32 R5, R23, R68, 0x2, P3 ;  /* 0x0000004417057211 */ /* 0x000fc400018f16ff */
[----:B------:R-:W-:Y:S01]  /*2810*/  ISETP.NE.U32.AND P3, PT, R20, RZ, PT ;  /* 0x000000ff1400720c */ /* 0x000fe20003f65070 */
[----:B------:R-:W-:Y:S01]  /*2820*/  VIADD R21, R22, UR10 ;  /* 0x0000000a16157c36 */ /* 0x000fe20008000000 */
[----:B------:R-:W-:Y:S01]  /*2830*/  ISETP.GT.AND P1, PT, R141, 0x3f, PT ;  /* 0x0000003f8d00780c */ /* 0x000fe20003f24270 */
[----:B------:R-:W-:Y:S01]  /*2840*/  VIADD R20, R132, UR10 ;  /* 0x0000000a84147c36 */ /* 0x000fe20008000000 */
[----:B------:R-:W-:Y:S01]  /*2850*/  ISETP.GE.AND P2, PT, R140, R146, PT ;  /* 0x000000928c00720c */ /* 0x000fe20003f46270 */
[----:B------:R-:W-:Y:S01]  /*2860*/  IMAD.WIDE R108, R109, 0x4, R4 ;  /* 0x000000046d6c7825 */ /* 0x000fe200078e0204 */
[----:B------:R2:W-:Y:S01]  /*2870*/  LDGSTS.E [R21], desc[UR22][R6.64], P4 ;  /* 0x0000000006157fae */ /* 0x0005e2000a1a1016 */
[----:B-1----:R-:W-:Y:S02]  /*2880*/  LEA R10, P4, R19, R70, 0x2 ;  /* 0x00000046130a7211 */ /* 0x002fe400078810ff */
[----:B------:R-:W-:Y:S01]  /*2890*/  SEL R13, R13, RZ, P1 ;  /* 0x000000ff0d0d7207 */ /* 0x000fe20000800000 */
[----:B------:R-:W-:Y:S01]  /*28a0*/  LDGSTS.E [R21+0x8], desc[UR22][R92.64], P6 ;  /* 0x000080005c157fae */ /* 0x000fe2000b1a1016 */
[----:B------:R-:W-:Y:S01]  /*28b0*/  LEA.HI.X.SX32 R11, R19, R68, 0x2, P4 ;  /* 0x00000044130b7211 */ /* 0x000fe200020f16ff */
[----:B------:R-:W-:Y:S01]  /*28c0*/  IMAD.U32 R87, RZ, RZ, UR18 ;  /* 0x00000012ff577e24 */ /* 0x000fe2000f8e00ff */
[----:B------:R-:W-:Y:S01]  /*28d0*/  SEL R12, RZ, 0x4, P2 ;  /* 0x00000004ff0c7807 */ /* 0x000fe20001000000 */
[----:B------:R-:W0:Y:S01]  /*28e0*/  LDGDEPBAR ;  /* 0x00000000000079af */ /* 0x000e220000000000 */
[----:B------:R-:W-:Y:S01]  /*28f0*/  ISETP.NE.U32.AND P2, PT, R13, RZ, PT ;  /* 0x000000ff0d00720c */ /* 0x000fe20003f45070 */
[----:B------:R-:W-:Y:S01]  /*2900*/  IMAD R13, R64, UR4, RZ ;  /* 0x00000004400d7c24 */ /* 0x000fe2000f8e02ff */
[----:B------:R-:W-:Y:S01]  /*2910*/  SEL R12, R12, RZ, P1 ;  /* 0x000000ff0c0c7207 */ /* 0x000fe20000800000 */
[----:B------:R1:W-:Y:S01]  /*2920*/  LDGSTS.E [R20+0x6000], desc[UR22][R8.64], P3 ;  /* 0x0600000008147fae */ /* 0x0003e200099a1016 */
[----:B--2---:R-:W-:Y:S01]  /*2930*/  LEA R6, P6, R18, R70, 0x2 ;  /* 0x0000004612067211 */ /* 0x004fe200078c10ff */
[----:B------:R-:W-:Y:S01]  /*2940*/  IMAD.WIDE R110, R111, 0x4, R10 ;  /* 0x000000046f6e7825 */ /* 0x000fe200078e020a */
[----:B------:R-:W-:Y:S01]  /*2950*/  ISETP.NE.U32.AND P5, PT, R12, RZ, PT ;  /* 0x000000ff0c00720c */ /* 0x000fe20003fa5070 */
[----:B------:R2:W-:Y:S01]  /*2960*/  LDGSTS.E [R20+0x6400], desc[UR22][R4.64], P3 ;  /* 0x0640000004147fae */ /* 0x0005e200099a1016 */
[----:B------:R-:W-:Y:S01]  /*2970*/  LEA.HI.X.SX32 R7, R18, R68, 0x2, P6 ;  /* 0x0000004412077211 */ /* 0x000fe200030f16ff */
[----:B------:R-:W-:Y:S01]  /*2980*/  IMAD.U32 R81, RZ, RZ, UR18 ;  /* 0x00000012ff517e24 */ /* 0x000fe2000f8e00ff */
[----:B------:R-:W-:Y:S01]  /*2990*/  LOP3.LUT R12, R132, 0x40, RZ, 0x3c, !PT ;  /* 0x00000040840c7812 */ /* 0x000fe200078e3cff */
[----:B------:R3:W-:Y:S01]  /*29a0*/  LDGSTS.E [R20+0x6800], desc[UR22][R10.64], P3 ;  /* 0x068000000a147fae */ /* 0x0007e200099a1016 */
[----:B------:R-:W-:-:S02]  /*29b0*/  IMAD.U32 R79, RZ, RZ, UR18 ;  /* 0x00000012ff4f7e24 */ /* 0x000fc4000f8e00ff */
[----:B------:R-:W-:Y:S01]  /*29c0*/  IMAD.WIDE R112, R113, 0x4, R6 ;  /* 0x0000000471707825 */ /* 0x000fe200078e0206 */
[C---:B-1----:R-:W-:Y:S01]  /*29d0*/  LEA R8, P4, R17.reuse, R70, 0x2 ;  /* 0x0000004611087211 */ /* 0x042fe200078810ff */
[----:B------:R1:W-:Y:S02]  /*29e0*/  LDGSTS.E [R20+0x6c00], desc[UR22][R6.64], P3 ;  /* 0x06c0000006147fae */ /* 0x0003e400099a1016 */
[----:B------:R-:W-:Y:S01]  /*29f0*/  IMAD.U32 R83, RZ, RZ, UR18 ;  /* 0x00000012ff537e24 */ /* 0x000fe2000f8e00ff */
[----:B------:R-:W-:Y:S01]  /*2a00*/  LEA.HI.X.SX32 R9, R17, R68, 0x2, P4 ;  /* 0x0000004411097211 */ /* 0x000fe200020f16ff */
[----:B------:R-:W-:Y:S01]  /*2a10*/  IMAD.U32 R77, RZ, RZ, UR18 ;  /* 0x00000012ff4d7e24 */ /* 0x000fe2000f8e00ff */
[CC--:B--2---:R-:W-:Y:S01]  /*2a20*/  LEA R4, P6, R16.reuse, R70.reuse, 0x2 ;  /* 0x0000004610047211 */ /* 0x0c4fe200078c10ff */
[----:B------:R-:W-:Y:S01]  /*2a30*/  IMAD.U32 R75, RZ, RZ, UR18 ;  /* 0x00000012ff4b7e24 */ /* 0x000fe2000f8e00ff */
[----:B------:R-:W-:Y:S01]  /*2a40*/  LEA R60, P4, R15, R70, 0x2 ;  /* 0x000000460f3c7211 */ /* 0x000fe200078810ff */
[----:B---3--:R-:W-:Y:S01]  /*2a50*/  IMAD R11, R65, UR4, RZ ;  /* 0x00000004410b7c24 */ /* 0x008fe2000f8e02ff */
[-C--:B------:R-:W-:Y:S01]  /*2a60*/  LEA.HI.X.SX32 R5, R16, R68.reuse, 0x2, P6 ;  /* 0x0000004410057211 */ /* 0x080fe200030f16ff */
[----:B------:R2:W-:Y:S01]  /*2a70*/  LDGSTS.E [R20+0x7000], desc[UR22][R8.64], P3 ;  /* 0x0700000008147fae */ /* 0x0005e200099a1016 */
[----:B------:R-:W-:Y:S01]  /*2a80*/  LEA.HI.X.SX32 R61, R15, R68, 0x2, P4 ;  /* 0x000000440f3d7211 */ /* 0x000fe200020f16ff */
[----:B------:R-:W-:Y:S01]  /*2a90*/  IMAD.WIDE R114, R115, 0x4, R8 ;  /* 0x0000000473727825 */ /* 0x000fe200078e0208 */
[CC--:B-1----:R-:W-:Y:S01]  /*2aa0*/  LEA R6, P6, R14.reuse, R70.reuse, 0x2 ;  /* 0x000000460e067211 */ /* 0x0c2fe200078c10ff */
[----:B------:R1:W-:Y:S01]  /*2ab0*/  LDGSTS.E [R20+0x7400], desc[UR22][R4.64], P3 ;  /* 0x0740000004147fae */ /* 0x0003e200099a1016 */
[----:B------:R-:W-:Y:S01]  /*2ac0*/  LEA R64, P4, R13, R70, 0x2 ;  /* 0x000000460d407211 */ /* 0x000fe200078810ff */
[----:B------:R-:W-:Y:S01]  /*2ad0*/  IMAD.WIDE R88, R89, 0x4, R4 ;  /* 0x0000000459587825 */ /* 0x000fe200078e0204 */
[-C--:B------:R-:W-:Y:S01]  /*2ae0*/  LEA.HI.X.SX32 R7, R14, R68.reuse, 0x2, P6 ;  /* 0x000000440e077211 */ /* 0x080fe200030f16ff */
[----:B------:R3:W-:Y:S01]  /*2af0*/  LDGSTS.E [R20+0x7800], desc[UR22][R60.64], P3 ;  /* 0x078000003c147fae */ /* 0x0007e200099a1016 */
[----:B------:R-:W-:Y:S01]  /*2b00*/  LEA.HI.X.SX32 R65, R13, R68, 0x2, P4 ;  /* 0x000000440d417211 */ /* 0x000fe200020f16ff */
[----:B------:R-:W-:-:S02]  /*2b10*/  VIADD R10, R12, UR10 ;  /* 0x0000000a0c0a7c36 */ /* 0x000fc40008000000 */
[----:B--2---:R-:W-:Y:S01]  /*2b20*/  IMAD R9, R62, UR4, RZ ;  /* 0x000000043e097c24 */ /* 0x004fe2000f8e02ff */
[----:B------:R2:W-:Y:S01]  /*2b30*/  LDGSTS.E [R20+0x7c00], desc[UR22][R6.64], P3 ;  /* 0x07c0000006147fae */ /* 0x0005e200099a1016 */
[----:B------:R-:W-:Y:S01]  /*2b40*/  IMAD.WIDE R84, R85, 0x4, R6 ;  /* 0x0000000455547825 */ /* 0x000fe200078e0206 */
[-C--:B-1----:R-:W-:Y:S02]  /*2b50*/  LEA R4, P4, R11, R70.reuse, 0x2 ;  /* 0x000000460b047211 */ /* 0x082fe400078810ff */
[----:B------:R1:W-:Y:S01]  /*2b60*/  LDGSTS.E [R10+0x6200], desc[UR22][R64.64], P3 ;  /* 0x06200000400a7fae */ /* 0x0003e200099a1016 */
[----:B------:R-:W-:Y:S01]  /*2b70*/  LEA R62, P6, R9, R70, 0x2 ;  /* 0x00000046093e7211 */ /* 0x000fe200078c10ff */
[----:B------:R-:W-:Y:S01]  /*2b80*/  IMAD R8, R63, UR4, RZ ;  /* 0x000000043f087c24 */ /* 0x000fe2000f8e02ff */
[-C--:B------:R-:W-:Y:S01]  /*2b90*/  LEA.HI.X.SX32 R5, R11, R68.reuse, 0x2, P4 ;  /* 0x000000440b057211 */ /* 0x080fe200020f16ff */
[----:B------:R-:W-:Y:S01]  /*2ba0*/  IMAD.WIDE R86, R87, 0x4, R60 ;  /* 0x0000000457567825 */ /* 0x000fe200078e023c */
[----:B------:R-:W-:-:S02]  /*2bb0*/  LEA.HI.X.SX32 R63, R9, R68, 0x2, P6 ;  /* 0x00000044093f7211 */ /* 0x000fc400030f16ff */
[----:B---3--:R-:W-:Y:S01]  /*2bc0*/  LEA R60, P4, R8, R70, 0x2 ;  /* 0x00000046083c7211 */ /* 0x008fe200078810ff */
[----:B--2---:R-:W-:Y:S01]  /*2bd0*/  IMAD R7, R66, UR4, RZ ;  /* 0x0000000442077c24 */ /* 0x004fe2000f8e02ff */
[----:B------:R2:W-:Y:S01]  /*2be0*/  LDGSTS.E [R10+0x6600], desc[UR22][R4.64], P3 ;  /* 0x06600000040a7fae */ /* 0x0005e200099a1016 */
[----:B------:R-:W-:Y:S01]  /*2bf0*/  IMAD.WIDE R80, R81, 0x4, R4 ;  /* 0x0000000451507825 */ /* 0x000fe200078e0204 */
[----:B------:R-:W-:Y:S02]  /*2c00*/  LEA.HI.X.SX32 R61, R8, R68, 0x2, P4 ;  /* 0x00000044083d7211 */ /* 0x000fe400020f16ff */
[----:B------:R-:W-:Y:S01]  /*2c10*/  LEA R66, P6, R7, R70, 0x2 ;  /* 0x0000004607427211 */ /* 0x000fe200078c10ff */
[----:B------:R-:W-:Y:S01]  /*2c20*/  IMAD R6, R67, UR4, RZ ;  /* 0x0000000443067c24 */ /* 0x000fe2000f8e02ff */
[----:B------:R3:W-:Y:S01]  /*2c30*/  LDGSTS.E [R10+0x6a00], desc[UR22][R62.64], P3 ;  /* 0x06a000003e0a7fae */ /* 0x0007e200099a1016 */
[----:B------:R-:W-:Y:S01]  /*2c40*/  IMAD.WIDE R78, R79, 0x4, R62 ;  /* 0x000000044f4e7825 */ /* 0x000fe200078e023e */
[----:B------:R-:W-:-:S02]  /*2c50*/  LEA.HI.X.SX32 R67, R7, R68, 0x2, P6 ;  /* 0x0000004407437211 */ /* 0x000fc400030f16ff */
[----:B------:R4:W-:Y:S01]  /*2c60*/  LDGSTS.E [R10+0x6e00], desc[UR22][R60.64], P3 ;  /* 0x06e000003c0a7fae */ /* 0x0009e200099a1016 */
[----:B------:R-:W-:Y:S01]  /*2c70*/  IMAD.WIDE R82, R83, 0x4, R64 ;  /* 0x0000000453527825 */ /* 0x000fe200078e0240 */
[C---:B-1----:R-:W-:Y:S02]  /*2c80*/  LEA R64, P4, R6.reuse, R70, 0x2 ;  /* 0x0000004606407211 */ /* 0x042fe400078810ff */
[----:B------:R1:W-:Y:S01]  /*2c90*/  LDGSTS.E [R10+0x7200], desc[UR22][R66.64], P3 ;  /* 0x07200000420a7fae */ /* 0x0003e200099a1016 */
[----:B--2---:R-:W-:Y:S01]  /*2ca0*/  IMAD R5, R71, UR4, RZ ;  /* 0x0000000447057c24 */ /* 0x004fe2000f8e02ff */
[----:B------:R-:W-:Y:S01]  /*2cb0*/  LEA.HI.X.SX32 R65, R6, R68, 0x2, P4 ;  /* 0x0000004406417211 */ /* 0x000fe200020f16ff */
[----:B------:R-:W-:Y:S01]  /*2cc0*/  IMAD R4, R69, UR4, RZ ;  /* 0x0000000445047c24 */ /* 0x000fe2000f8e02ff */
[----:B------:R-:W-:Y:S01]  /*2cd0*/  ISETP.GE.AND P4, PT, R139, R146, PT ;  /* 0x000000928b00720c */ /* 0x000fe20003f86270 */
[----:B------:R-:W-:Y:S01]  /*2ce0*/  IMAD.WIDE R76, R77, 0x4, R60 ;  /* 0x000000044d4c7825 */ /* 0x000fe200078e023c */
[----:B---3--:R-:W-:Y:S01]  /*2cf0*/  LEA R62, P6, R5, R70, 0x2 ;  /* 0x00000046053e7211 */ /* 0x008fe200078c10ff */
[----:B------:R2:W-:Y:S02]  /*2d00*/  LDGSTS.E [R10+0x7600], desc[UR22][R64.64], P3 ;  /* 0x07600000400a7fae */ /* 0x0005e400099a1016 */
[----:B------:R-:W-:Y:S01]  /*2d10*/  IMAD.WIDE R74, R75, 0x4, R66 ;  /* 0x000000044b4a7825 */ /* 0x000fe200078e0242 */
[----:B------:R-:W-:-:S02]  /*2d20*/  LEA.HI.X.SX32 R63, R5, R68, 0x2, P6 ;  /* 0x00000044053f7211 */ /* 0x000fc400030f16ff */
[C---:B----4-:R-:W-:Y:S01]  /*2d30*/  LEA R60, P6, R4.reuse, R70, 0x2 ;  /* 0x00000046043c7211 */ /* 0x050fe200078c10ff */
[----:B------:R-:W-:Y:S01]  /*2d40*/  IMAD.U32 R73, RZ, RZ, UR18 ;  /* 0x00000012ff497e24 */ /* 0x000fe2000f8e00ff */
[----:B-1----:R-:W-:Y:S01]  /*2d50*/  SEL R66, RZ, 0x4, P4 ;  /* 0x00000004ff427807 */ /* 0x002fe20002000000 */
[----:B------:R1:W-:Y:S01]  /*2d60*/  LDGSTS.E [R10+0x7a00], desc[UR22][R62.64], P3 ;  /* 0x07a000003e0a7fae */ /* 0x0003e200099a1016 */
[----:B------:R-:W-:Y:S01]  /*2d70*/  LEA.HI.X.SX32 R61, R4, R68, 0x2, P6 ;  /* 0x00000044043d7211 */ /* 0x000fe200030f16ff */
[----:B------:R-:W-:Y:S01]  /*2d80*/  IMAD.U32 R71, RZ, RZ, UR18 ;  /* 0x00000012ff477e24 */ /* 0x000fe2000f8e00ff */
[-C--:B------:R-:W-:Y:S01]  /*2d90*/  ISETP.GE.AND P6, PT, R138, R146.reuse, PT ;  /* 0x000000928a00720c */ /* 0x080fe20003fc6270 */
[----:B------:R-:W-:Y:S01]  /*2da0*/  IMAD.U32 R69, RZ, RZ, UR18 ;  /* 0x00000012ff457e24 */ /* 0x000fe2000f8e00ff */
[----:B------:R-:W-:Y:S01]  /*2db0*/  ISETP.GE.AND P4, PT, R135, R146, PT ;  /* 0x000000928700720c */ /* 0x000fe20003f86270 */
[----:B------:R3:W-:Y:S01]  /*2dc0*/  LDGSTS.E [R10+0x7e00], desc[UR22][R60.64], P3 ;  /* 0x07e000003c0a7fae */ /* 0x0007e200099a1016 */
[----:B------:R-:W-:Y:S01]  /*2dd0*/  IMAD.WIDE R72, R73, 0x4, R64 ;  /* 0x0000000449487825 */ /* 0x000fe200078e0240 */
[----:B--2---:R-:W-:-:S02]  /*2de0*/  SEL R64, R66, RZ, P1 ;  /* 0x000000ff42407207 */ /* 0x004fc40000800000 */
[----:B------:R-:W0:Y:S01]  /*2df0*/  LDGDEPBAR ;  /* 0x00000000000079af */ /* 0x000e220000000000 */
[----:B------:R-:W-:Y:S01]  /*2e00*/  IMAD.WIDE R70, R71, 0x4, R62 ;  /* 0x0000000447467825 */ /* 0x000fe200078e023e */
[----:B-1----:R-:W-:Y:S01]  /*2e10*/  SEL R62, RZ, 0x4, P6 ;  /* 0x00000004ff3e7807 */ /* 0x002fe20003000000 */
[----:B------:R-:W-:Y:S02]  /*2e20*/  BAR.SYNC.DEFER_BLOCKING 0x0 ;  /* 0x0000000000007b1d */ /* 0x000fe40000010000 */
[----:B------:R-:W-:Y:S01]  /*2e30*/  IMAD.WIDE R68, R69, 0x4, R60 ;  /* 0x0000000445447825 */ /* 0x000fe200078e023c */
[----:B------:R-:W-:Y:S02]  /*2e40*/  ISETP.NE.U32.AND P3, PT, R64, RZ, PT ;  /* 0x000000ff4000720c */ /* 0x000fe40003f65070 */
[----:B---3--:R-:W-:Y:S01]  /*2e50*/  SEL R60, RZ, 0x4, P4 ;  /* 0x00000004ff3c7807 */ /* 0x008fe20002000000 */
[----:B------:R-:W-:Y:S01]  /*2e60*/  VIADD R148, R144, 0xffffffc0 ;  /* 0xffffffc090947836 */ /* 0x000fe20000000000 */
[----:B------:R-:W-:-:S02]  /*2e70*/  SEL R62, R62, RZ, P1 ;  /* 0x000000ff3e3e7207 */ /* 0x000fc40000800000 */
[----:B------:R-:W-:Y:S02]  /*2e80*/  ISETP.GE.AND P4, PT, R133, R146, PT ;  /* 0x000000928500720c */ /* 0x000fe40003f86270 */
[----:B------:R-:W-:Y:S02]  /*2e90*/  SEL R60, R60, RZ, P1 ;  /* 0x000000ff3c3c7207 */ /* 0x000fe40000800000 */
[----:B------:R-:W-:Y:S02]  /*2ea0*/  SEL R61, RZ, 0x4, P4 ;  /* 0x00000004ff3d7807 */ /* 0x000fe40002000000 */
[----:B------:R-:W-:Y:S02]  /*2eb0*/  ISETP.NE.U32.AND P4, PT, R60, RZ, PT ;  /* 0x000000ff3c00720c */ /* 0x000fe40003f85070 */
[----:B------:R-:W-:-:S04]  /*2ec0*/  IADD3 R66, P6, PT, R58, UR27, RZ ;  /* 0x0000001b3a427c10 */ /* 0x000fc8000ffde0ff */
[----:B------:R-:W-:Y:S02]  /*2ed0*/  IADD3.X R67, PT, PT, R59, UR28, RZ, P6, !PT ;  /* 0x0000001c3b437c10 */ /* 0x000fe4000b7fe4ff */
[----:B------:R-:W-:Y:S01]  /*2ee0*/  IADD3 R64, P6, PT, R56, UR27, RZ ;  /* 0x0000001b38407c10 */ /* 0x000fe2000ffde0ff */
[----:B------:R-:W-:Y:S01]  /*2ef0*/  @!PT LDS RZ, [RZ] ;  /* 0x00000000fffff984 */ /* 0x000fe20000000800 */
[----:B------:R-:W-:Y:S01]  /*2f00*/  @!PT LDS RZ, [RZ] ;  /* 0x00000000fffff984 */ /* 0x000fe20000000800 */
[----:B------:R-:W-:Y:S01]  /*2f10*/  @!PT LDS RZ, [RZ] ;  /* 0x00000000fffff984 */ /* 0x000fe20000000800 */
[----:B------:R1:W-:Y:S01]  /*2f20*/  LDGSTS.E [R131+0x2000], desc[UR22][R58.64], P2 ;  /* 0x020000003a837fae */ /* 0x0003e200091a1016 */
[----:B------:R-:W-:Y:S02]  /*2f30*/  ISETP.NE.U32.AND P2, PT, R62, RZ, PT ;  /* 0x000000ff3e00720c */ /* 0x000fe40003f45070 */
[----:B------:R-:W-:Y:S01]  /*2f40*/  IADD3.X R65, PT, PT, R57, UR28, RZ, P6, !PT ;  /* 0x0000001c39417c10 */ /* 0x000fe2000b7fe4ff */
[----:B------:R2:W-:Y:S01]  /*2f50*/  LDGSTS.E [R131+0x2008], desc[UR22][R56.64], P5 ;  /* 0x0200800038837fae */ /* 0x0005e2000a9a1016 */
[----:B------:R-:W-:Y:S02]  /*2f60*/  IADD3 R62, P5, PT, R52, UR27, RZ ;  /* 0x0000001b343e7c10 */ /* 0x000fe4000ffbe0ff */
[----:B------:R-:W-:Y:S01]  /*2f70*/  IADD3 R60, P6, PT, R54, UR27, RZ ;  /* 0x0000001b363c7c10 */ /* 0x000fe2000ffde0ff */
[----:B------:R3:W-:Y:S01]  /*2f80*/  LDGSTS.E [R129+0x2000], desc[UR22][R52.64], P3 ;  /* 0x0200000034817fae */ /* 0x0007e200099a1016 */
[----:B------:R-:W-:-:S02]  /*2f90*/  ISETP.GE.AND P3, PT, R126, R146, PT ;  /* 0x000000927e00720c */ /* 0x000fc40003f66270 */
[----:B------:R-:W-:Y:S02]  /*2fa0*/  IADD3.X R63, PT, PT, R53, UR28, RZ, P5, !PT ;  /* 0x0000001c353f7c10 */ /* 0x000fe4000affe4ff */
[----:B-1----:R-:W-:Y:S01]  /*2fb0*/  SEL R59, R61, RZ, P1 ;  /* 0x000000ff3d3b7207 */ /* 0x002fe20000800000 */
[----:B------:R1:W-:Y:S01]  /*2fc0*/  LDGSTS.E [R129+0x2008], desc[UR22][R54.64], P2 ;  /* 0x0200800036817fae */ /* 0x0003e200091a1016 */
[----:B------:R-:W-:Y:S02]  /*2fd0*/  IADD3 R58, P5, PT, R50, UR27, RZ ;  /* 0x0000001b323a7c10 */ /* 0x000fe4000ffbe0ff */
[----:B--2---:R-:W-:Y:S01]  /*2fe0*/  SEL R56, RZ, 0x4, P3 ;  /* 0x00000004ff387807 */ /* 0x004fe20001800000 */
[----:B------:R2:W-:Y:S01]  /*2ff0*/  LDGSTS.E [R48+0x2000], desc[UR22][R50.64], P4 ;  /* 0x0200000032307fae */ /* 0x0005e2000a1a1016 */
[-C--:B------:R-:W-:Y:S02]  /*3000*/  ISETP.GE.AND P3, PT, R125, R146.reuse, PT ;  /* 0x000000927d00720c */ /* 0x080fe40003f66270 */
[----:B------:R-:W-:-:S02]  /*3010*/  ISETP.GE.AND P4, PT, R123, R146, PT ;  /* 0x000000927b00720c */ /* 0x000fc40003f86270 */
[----:B------:R-:W-:Y:S02]  /*3020*/  SEL R56, R56, RZ, P1 ;  /* 0x000000ff38387207 */ /* 0x000fe40000800000 */
[----:B---3--:R-:W-:Y:S02]  /*3030*/  SEL R52, RZ, 0x4, P3 ;  /* 0x00000004ff347807 */ /* 0x008fe40001800000 */
[----:B------:R-:W-:Y:S02]  /*3040*/  ISETP.NE.U32.AND P2, PT, R59, RZ, PT ;  /* 0x000000ff3b00720c */ /* 0x000fe40003f45070 */
[----:B------:R-:W-:Y:S02]  /*3050*/  SEL R53, RZ, 0x4, P4 ;  /* 0x00000004ff357807 */ /* 0x000fe40002000000 */
[----:B------:R-:W-:Y:S02]  /*3060*/  IADD3.X R59, PT, PT, R51, UR28, RZ, P5, !PT ;  /* 0x0000001c333b7c10 */ /* 0x000fe4000affe4ff */
[----:B------:R-:W-:-:S02]  /*3070*/  ISETP.GE.AND P5, PT, R47, R146, PT ;  /* 0x000000922f00720c */ /* 0x000fc40003fa6270 */
[----:B------:R-:W-:Y:S02]  /*3080*/  ISETP.NE.U32.AND P3, PT, R56, RZ, PT ;  /* 0x000000ff3800720c */ /* 0x000fe40003f65070 */
[----:B------:R-:W-:Y:S02]  /*3090*/  SEL R52, R52, RZ, P1 ;  /* 0x000000ff34347207 */ /* 0x000fe40000800000 */
[----:B------:R-:W-:Y:S01]  /*30a0*/  IADD3 R56, P4, PT, R116, UR27, RZ ;  /* 0x0000001b74387c10 */ /* 0x000fe2000ff9e0ff */
[----:B------:R3:W-:Y:S01]  /*30b0*/  LDGSTS.E [R48+0x2008], desc[UR22][R116.64], P2 ;  /* 0x0200800074307fae */ /* 0x0007e200091a1016 */
[----:B------:R-:W-:Y:S02]  /*30c0*/  SEL R53, R53, RZ, P1 ;  /* 0x000000ff35357207 */ /* 0x000fe40000800000 */
[----:B-1----:R-:W-:Y:S02]  /*30d0*/  SEL R54, RZ, 0x4, P5 ;  /* 0x00000004ff367807 */ /* 0x002fe40002800000 */
[----:B------:R-:W-:-:S02]  /*30e0*/  ISETP.NE.U32.AND P5, PT, R52, RZ, PT ;  /* 0x000000ff3400720c */ /* 0x000fc40003fa5070 */
[----:B------:R-:W-:Y:S01]  /*30f0*/  IADD3.X R57, PT, PT, R117, UR28, RZ, P4, !PT ;  /* 0x0000001c75397c10 */ /* 0x000fe2000a7fe4ff */
[----:B------:R-:W-:Y:S01]  /*3100*/  LDGSTS.E [R39+0x2000], desc[UR22][R120.64], P3 ;  /* 0x0200000078277fae */ /* 0x000fe200099a1016 */
[----:B------:R-:W-:Y:S02]  /*3110*/  ISETP.NE.U32.AND P4, PT, R53, RZ, PT ;  /* 0x000000ff3500720c */ /* 0x000fe40003f85070 */
[----:B------:R-:W-:Y:S02]  /*3120*/  IADD3.X R61, PT, PT, R55, UR28, RZ, P6, !PT ;  /* 0x0000001c373d7c10 */ /* 0x000fe4000b7fe4ff */
[----:B------:R-:W-:Y:S02]  /*3130*/  ISETP.GE.AND P6, PT, R46, R146, PT ;  /* 0x000000922e00720c */ /* 0x000fe40003fc6270 */
[----:B--2---:R-:W-:Y:S02]  /*3140*/  SEL R50, R54, RZ, P1 ;  /* 0x000000ff36327207 */ /* 0x004fe40000800000 */
[----:B------:R-:W-:Y:S01]  /*3150*/  SEL R51, RZ, 0x4, P6 ;  /* 0x00000004ff337807 */ /* 0x000fe20003000000 */
[----:B------:R1:W-:Y:S01]  /*3160*/  LDGSTS.E [R39+0x2008], desc[UR22][R118.64], P5 ;  /* 0x0200800076277fae */ /* 0x0003e2000a9a1016 */
[----:B------:R-:W-:-:S02]  /*3170*/  ISETP.NE.U32.AND P3, PT, R50, RZ, PT ;  /* 0x000000ff3200720c */ /* 0x000fc40003f65070 */
[----:B------:R-:W-:Y:S01]  /*3180*/  IADD3 R50, P6, PT, R118, UR27, RZ ;  /* 0x0000001b76327c10 */ /* 0x000fe2000ffde0ff */
[----:B------:R2:W-:Y:S01]  /*3190*/  LDGSTS.E [R33+0x2000], desc[UR22][R90.64], P4 ;  /* 0x020000005a217fae */ /* 0x0005e2000a1a1016 */
[----:B------:R-:W-:Y:S02]  /*31a0*/  IADD3 R54, P2, PT, R120, UR27, RZ ;  /* 0x0000001b78367c10 */ /* 0x000fe4000ff5e0ff */
[----:B------:R-:W-:Y:S02]  /*31b0*/  SEL R53, R51, RZ, P1 ;  /* 0x000000ff33357207 */ /* 0x000fe40000800000 */
[----:B------:R-:W-:Y:S02]  /*31c0*/  IADD3.X R51, PT, PT, R119, UR28, RZ, P6, !PT ;  /* 0x0000001c77337c10 */ /* 0x000fe4000b7fe4ff */
[----:B------:R-:W-:Y:S02]  /*31d0*/  IADD3.X R55, PT, PT, R121, UR28, RZ, P2, !PT ;  /* 0x0000001c79377c10 */ /* 0x000fe400097fe4ff */
[----:B---3--:R-:W-:Y:S01]  /*31e0*/  IADD3 R116, P6, PT, R94, UR27, RZ ;  /* 0x0000001b5e747c10 */ /* 0x008fe2000ffde0ff */
[----:B------:R3:W-:Y:S01]  /*31f0*/  LDGSTS.E [R33+0x2008], desc[UR22][R94.64], P3 ;  /* 0x020080005e217fae */ /* 0x0007e200099a1016 */
[----:B------:R-:W-:-:S02]  /*3200*/  ISETP.GE.AND P4, PT, R44, R146, PT ;  /* 0x000000922c00720c */ /* 0x000fc40003f86270 */
[----:B------:R-:W-:Y:S02]  /*3210*/  IADD3 R52, P2, PT, R90, UR27, RZ ;  /* 0x0000001b5a347c10 */ /* 0x000fe4000ff5e0ff */
[----:B------:R-:W-:Y:S02]  /*3220*/  ISETP.NE.U32.AND P5, PT, R53, RZ, PT ;  /* 0x000000ff3500720c */ /* 0x000fe40003fa5070 */
[----:B------:R-:W-:Y:S02]  /*3230*/  IADD3.X R117, PT, PT, R95, UR28, RZ, P6, !PT ;  /* 0x0000001c5f757c10 */ /* 0x000fe4000b7fe4ff */
[----:B-1----:R-:W-:Y:S02]  /*3240*/  SEL R119, RZ, 0x4, P4 ;  /* 0x00000004ff777807 */ /* 0x002fe40002000000 */
[----:B------:R-:W-:Y:S02]  /*3250*/  IADD3.X R53, PT, PT, R91, UR28, RZ, P2, !PT ;  /* 0x0000001c5b357c10 */ /* 0x000fe400097fe4ff */
[----:B------:R-:W-:-:S02]  /*3260*/  ISETP.GE.AND P6, PT, R32, R146, PT ;  /* 0x000000922000720c */ /* 0x000fc40003fc6270 */
[-C--:B------:R-:W-:Y:S02]  /*3270*/  ISETP.GE.AND P2, PT, R145, R146.reuse, PT ;  /* 0x000000929100720c */ /* 0x080fe40003f46270 */
[----:B------:R-:W-:Y:S01]  /*3280*/  IADD3 R118, P4, PT, R96, UR27, RZ ;  /* 0x0000001b60767c10 */ /* 0x000fe2000ff9e0ff */
[----:B------:R1:W-:Y:S01]  /*3290*/  LDGSTS.E [R28+0x2000], desc[UR22][R96.64], P5 ;  /* 0x02000000601c7fae */ /* 0x0003e2000a9a1016 */
[----:B--2---:R-:W-:Y:S02]  /*32a0*/  SEL R90, R119, RZ, P1 ;  /* 0x000000ff775a7207 */ /* 0x004fe40000800000 */
[----:B------:R-:W-:Y:S02]  /*32b0*/  ISETP.GE.AND P3, PT, R31, R146, PT ;  /* 0x000000921f00720c */ /* 0x000fe40003f66270 */
[----:B------:R-:W-:Y:S02]  /*32c0*/  SEL R120, RZ, 0x4, P6 ;  /* 0x00000004ff787807 */ /* 0x000fe40003000000 */
[----:B------:R-:W-:-:S02]  /*32d0*/  SEL R121, RZ, 0x4, P2 ;  /* 0x00000004ff797807 */ /* 0x000fc40001000000 */
[-C--:B------:R-:W-:Y:S02]  /*32e0*/  ISETP.GE.AND P6, PT, R30, R146.reuse, PT ;  /* 0x000000921e00720c */ /* 0x080fe40003fc6270 */
[----:B------:R-:W-:Y:S02]  /*32f0*/  ISETP.GE.AND P2, PT, R25, R146, PT ;  /* 0x000000921900720c */ /* 0x000fe40003f46270 */
[----:B------:R-:W-:Y:S02]  /*3300*/  IADD3.X R119, PT, PT, R97, UR28, RZ, P4, !PT ;  /* 0x0000001c61777c10 */ /* 0x000fe4000a7fe4ff */
[----:B------:R-:W-:Y:S02]  /*3310*/  ISETP.NE.U32.AND P4, PT, R90, RZ, PT ;  /* 0x000000ff5a00720c */ /* 0x000fe40003f85070 */
[----:B------:R-:W-:Y:S02]  /*3320*/  SEL R90, RZ, 0x4, P3 ;  /* 0x00000004ff5a7807 */ /* 0x000fe40001800000 */
[----:B---3--:R-:W-:-:S02]  /*3330*/  SEL R94, RZ, 0x4, P6 ;  /* 0x00000004ff5e7807 */ /* 0x008fc40003000000 */
[----:B------:R-:W-:Y:S02]  /*3340*/  SEL R95, RZ, 0x4, P2 ;  /* 0x00000004ff5f7807 */ /* 0x000fe40001000000 */
[----:B------:R-:W-:Y:S02]  /*3350*/  SEL R120, R120, RZ, P1 ;  /* 0x000000ff78787207 */ /* 0x000fe40000800000 */
[----:B------:R-:W-:Y:S02]  /*3360*/  SEL R91, R90, RZ, P1 ;  /* 0x000000ff5a5b7207 */ /* 0x000fe40000800000 */
[----:B------:R-:W-:Y:S01]  /*3370*/  SEL R94, R94, RZ, P1 ;  /* 0x000000ff5e5e7207 */ /* 0x000fe20000800000 */
[----:B------:R2:W-:Y:S01]  /*3380*/  LDGSTS.E [R28+0x2008], desc[UR22][R98.64], P4 ;  /* 0x02008000621c7fae */ /* 0x0005e2000a1a1016 */
[----:B------:R-:W-:Y:S02]  /*3390*/  IADD3 R90, P2, PT, R98, UR27, RZ ;  /* 0x0000001b625a7c10 */ /* 0x000fe4000ff5e0ff */
[----:B------:R-:W-:-:S02]  /*33a0*/  SEL R95, R95, RZ, P1 ;  /* 0x000000ff5f5f7207 */ /* 0x000fc40000800000 */
[----:B------:R-:W-:Y:S02]  /*33b0*/  ISETP.NE.U32.AND P5, PT, R120, RZ, PT ;  /* 0x000000ff7800720c */ /* 0x000fe40003fa5070 */
[----:B------:R-:W-:Y:S02]  /*33c0*/  SEL R121, R121, RZ, P1 ;  /* 0x000000ff79797207 */ /* 0x000fe40000800000 */
[----:B------:R-:W-:Y:S02]  /*33d0*/  ISETP.NE.U32.AND P6, PT, R91, RZ, PT ;  /* 0x000000ff5b00720c */ /* 0x000fe40003fc5070 */
[----:B------:R-:W-:Y:S02]  /*33e0*/  ISETP.NE.U32.AND P1, PT, R94, RZ, PT ;  /* 0x000000ff5e00720c */ /* 0x000fe40003f25070 */
[----:B------:R-:W-:Y:S02]  /*33f0*/  IADD3.X R91, PT, PT, R99, UR28, RZ, P2, !PT ;  /* 0x0000001c635b7c10 */ /* 0x000fe400097fe4ff */
[----:B------:R-:W-:Y:S01]  /*3400*/  ISETP.NE.U32.AND P2, PT, R95, RZ, PT ;  /* 0x000000ff5f00720c */ /* 0x000fe20003f45070 */
[----:B------:R-:W-:Y:S01]  /*3410*/  IMAD.U32 R95, RZ, RZ, UR17 ;  /* 0x00000011ff5f7e24 */ /* 0x000fe2000f8e00ff */
[----:B------:R-:W-:Y:S01]  /*3420*/  ISETP.NE.U32.AND P3, PT, R121, RZ, PT ;  /* 0x000000ff7900720c */ /* 0x000fe20003f65070 */
[----:B------:R3:W-:Y:S01]  /*3430*/  LDGSTS.E [R26+0x2000], desc[UR22][R100.64], P5 ;  /* 0x02000000641a7fae */ /* 0x0007e2000a9a1016 */
[----:B------:R-:W-:Y:S01]  /*3440*/  IADD3 R120, P5, PT, R100, UR27, RZ ;  /* 0x0000001b64787c10 */ /* 0x000fe2000ffbe0ff */
[----:B------:R-:W-:Y:S01]  /*3450*/  IMAD.WIDE R92, R95, 0x4, R92 ;  /* 0x000000045f5c7825 */ /* 0x000fe200078e025c */
[----:B-1----:R-:W-:Y:S01]  /*3460*/  IADD3 R96, P4, PT, R102, UR27, RZ ;  /* 0x0000001b66607c10 */ /* 0x002fe2000ff9e0ff */
[----:B------:R1:W-:Y:S01]  /*3470*/  LDGSTS.E [R26+0x2008], desc[UR22][R102.64], P6 ;  /* 0x02008000661a7fae */ /* 0x0003e2000b1a1016 */
[----:B------:R-:W-:-:S02]  /*3480*/  IADD3.X R121, PT, PT, R101, UR28, RZ, P5, !PT ;  /* 0x0000001c65797c10 */ /* 0x000fc4000affe4ff */
[----:B------:R-:W-:Y:S01]  /*3490*/  IADD3.X R97, PT, PT, R103, UR28, RZ, P4, !PT ;  /* 0x0000001c67617c10 */ /* 0x000fe2000a7fe4ff */
[----:B------:R-:W-:Y:S01]  /*34a0*/  LDGSTS.E [R21+0x2000], desc[UR22][R104.64], P1 ;  /* 0x0200000068157fae */ /* 0x000fe200089a1016 */
[----:B------:R-:W-:Y:S02]  /*34b0*/  IADD3 R94, P5, PT, R106, UR29, RZ ;  /* 0x0000001d6a5e7c10 */ /* 0x000fe4000ffbe0ff */
[----:B--2---:R-:W-:Y:S01]  /*34c0*/  IADD3 R98, P4, PT, R108, UR29, RZ ;  /* 0x0000001d6c627c10 */ /* 0x004fe2000ff9e0ff */
[----:B------:R-:W-:Y:S01]  /*34d0*/  LDGSTS.E [R21+0x2008], desc[UR22][R92.64], P2 ;  /* 0x020080005c157fae */ /* 0x000fe200091a1016 */
[----:B---3--:R-:W-:Y:S02]  /*34e0*/  IADD3 R100, P1, PT, R110, UR29, RZ ;  /* 0x0000001d6e647c10 */ /* 0x008fe4000ff3e0ff */
[----:B------:R-:W-:Y:S01]  /*34f0*/  IADD3 R146, P2, PT, R112, UR29, RZ ;  /* 0x0000001d70927c10 */ /* 0x000fe2000ff5e0ff */
[----:B------:R-:W0:Y:S01]  /*3500*/  LDGDEPBAR ;  /* 0x00000000000079af */ /* 0x000e220000000000 */
[----:B------:R-:W-:-:S02]  /*3510*/  IADD3.X R101, PT, PT, R111, UR30, RZ, P1, !PT ;  /* 0x0000001e6f657c10 */ /* 0x000fc40008ffe4ff */
[----:B-1----:R-:W-:Y:S01]  /*3520*/  IADD3 R102, P1, PT, R114, UR29, RZ ;  /* 0x0000001d72667c10 */ /* 0x002fe2000ff3e0ff */
[----:B------:R1:W-:Y:S01]  /*3530*/  LDGSTS.E [R20+0x8000], desc[UR22][R106.64], P3 ;  /* 0x080000006a147fae */ /* 0x0003e200099a1016 */
[----:B------:R-:W-:Y:S02]  /*3540*/  IADD3.X R95, PT, PT, R107, UR30, RZ, P5, !PT ;  /* 0x0000001e6b5f7c10 */ /* 0x000fe4000affe4ff */
[----:B------:R-:W-:Y:S01]  /*3550*/  IADD3.X R103, PT, PT, R115, UR30, RZ, P1, !PT ;  /* 0x0000001e73677c10 */ /* 0x000fe20008ffe4ff */
[----:B------:R2:W-:Y:S01]  /*3560*/  LDGSTS.E [R20+0x8400], desc[UR22][R108.64], P3 ;  /* 0x084000006c147fae */ /* 0x0005e200099a1016 */
[----:B------:R-:W-:Y:S02]  /*3570*/  ISETP.GE.AND P1, PT, R37, R148, PT ;  /* 0x000000942500720c */ /* 0x000fe40003f26270 */
[----:B------:R-:W-:Y:S01]  /*3580*/  IADD3.X R147, PT, PT, R113, UR30, RZ, P2, !PT ;  /* 0x0000001e71937c10 */ /* 0x000fe200097fe4ff */
[----:B------:R3:W-:Y:S01]  /*3590*/  LDGSTS.E [R20+0x8800], desc[UR22][R110.64], P3 ;  /* 0x088000006e147fae */ /* 0x0007e200099a1016 */
[----:B------:R-:W-:-:S02]  /*35a0*/  ISETP.GT.AND P2, PT, R141, 0x5f, PT ;  /* 0x0000005f8d00780c */ /* 0x000fc40003f44270 */
[----:B------:R-:W-:Y:S01]  /*35b0*/  IADD3.X R99, PT, PT, R109, UR30, RZ, P4, !PT ;  /* 0x0000001e6d637c10 */ /* 0x000fe2000a7fe4ff */
[----:B------:R3:W-:Y:S01]  /*35c0*/  LDGSTS.E [R20+0x8c00], desc[UR22][R112.64], P3 ;  /* 0x08c0000070147fae */ /* 0x0007e200099a1016 */
[----:B-1----:R-:W-:Y:S02]  /*35d0*/  SEL R106, RZ, 0x4, P1 ;  /* 0x00000004ff6a7807 */ /* 0x002fe40000800000 */
[----:B------:R-:W-:Y:S01]  /*35e0*/  ISETP.GE.AND P1, PT, R140, R148, PT ;  /* 0x000000948c00720c */ /* 0x000fe20003f26270 */
[----:B------:R3:W-:Y:S01]  /*35f0*/  LDGSTS.E [R20+0x9000], desc[UR22][R114.64], P3 ;  /* 0x0900000072147fae */ /* 0x0007e200099a1016 */
[----:B------:R-:W-:Y:S02]  /*3600*/  SEL R106, R106, RZ, P2 ;  /* 0x000000ff6a6a7207 */ /* 0x000fe40001000000 */
[----:B------:R-:W-:Y:S01]  /*3610*/  SEL R107, RZ, 0x4, P1 ;  /* 0x00000004ff6b7807 */ /* 0x000fe20000800000 */
[----:B------:R3:W-:Y:S01]  /*3620*/  LDGSTS.E [R20+0x9400], desc[UR22][R88.64], P3 ;  /* 0x0940000058147fae */ /* 0x0007e200099a1016 */
[----:B------:R-:W-:-:S02]  /*3630*/  ISETP.NE.U32.AND P1, PT, RZ, UR8, PT ;  /* 0x00000008ff007c0c */ /* 0x000fc4000bf25070 */
[----:B------:R-:W-:Y:S01]  /*3640*/  IADD3 R104, P4, PT, R104, UR27, RZ ;  /* 0x0000001b68687c10 */ /* 0x000fe2000ff9e0ff */
[----:B------:R3:W-:Y:S01]  /*3650*/  LDGSTS.E [R20+0x9800], desc[UR22][R86.64], P3 ;  /* 0x0980000056147fae */ /* 0x0007e200099a1016 */
[----:B------:R-:W-:Y:S02]  /*3660*/  ISETP.LT.OR P6, PT, R141, 0x20, P1 ;  /* 0x000000208d00780c */ /* 0x000fe40000fc1670 */
[----:B------:R-:W-:Y:S01]  /*3670*/  ISETP.NE.U32.AND P5, PT, R106, RZ, PT ;  /* 0x000000ff6a00720c */ /* 0x000fe20003fa5070 */
[----:B------:R3:W-:Y:S01]  /*3680*/  LDGSTS.E [R20+0x9c00], desc[UR22][R84.64], P3 ;  /* 0x09c0000054147fae */ /* 0x0007e200099a1016 */
[----:B------:R-:W-:Y:S02]  /*3690*/  IADD3.X R105, PT, PT, R105, UR28, RZ, P4, !PT ;  /* 0x0000001c69697c10 */ /* 0x000fe4000a7fe4ff */
[----:B------:R-:W-:Y:S01]  /*36a0*/  IADD3 R92, P4, PT, R92, UR27, RZ ;  /* 0x0000001b5c5c7c10 */ /* 0x000fe2000ff9e0ff */
[----:B------:R3:W-:Y:S01]  /*36b0*/  LDGSTS.E [R10+0x8200], desc[UR22][R82.64], P3 ;  /* 0x08200000520a7fae */ /* 0x0007e200099a1016 */
[----:B------:R-:W-:-:S02]  /*36c0*/  SEL R107, R107, RZ, P2 ;  /* 0x000000ff6b6b7207 */ /* 0x000fc40001000000 */
[----:B------:R-:W-:Y:S01]  /*36d0*/  IADD3.X R93, PT, PT, R93, UR28, RZ, P4, !PT ;  /* 0x0000001c5d5d7c10 */ /* 0x000fe2000a7fe4ff */
[----:B------:R3:W-:Y:S01]  /*36e0*/  LDGSTS.E [R10+0x8600], desc[UR22][R80.64], P3 ;  /* 0x08600000500a7fae */ /* 0x0007e200099a1016 */
[----:B------:R-:W-:-:S03]  /*36f0*/  ISETP.NE.U32.AND P4, PT, R107, RZ, PT ;  /* 0x000000ff6b00720c */ /* 0x000fc60003f85070 */
[----:B------:R3:W-:Y:S04]  /*3700*/  LDGSTS.E [R10+0x8a00], desc[UR22][R78.64], P3 ;  /* 0x08a000004e0a7fae */ /* 0x0007e800099a1016 */
[----:B------:R3:W-:Y:S04]  /*3710*/  LDGSTS.E [R10+0x8e00], desc[UR22][R76.64], P3 ;  /* 0x08e000004c0a7fae */ /* 0x0007e800099a1016 */
[----:B------:R3:W-:Y:S04]  /*3720*/  LDGSTS.E [R10+0x9200], desc[UR22][R74.64], P3 ;  /* 0x092000004a0a7fae */ /* 0x0007e800099a1016 */
[----:B------:R3:W-:Y:S04]  /*3730*/  LDGSTS.E [R10+0x9600], desc[UR22][R72.64], P3 ;  /* 0x09600000480a7fae */ /* 0x0007e800099a1016 */
[----:B------:R3:W-:Y:S04]  /*3740*/  LDGSTS.E [R10+0x9a00], desc[UR22][R70.64], P3 ;  /* 0x09a00000460a7fae */ /* 0x0007e800099a1016 */
[----:B------:R3:W-:Y:S01]  /*3750*/  LDGSTS.E [R10+0x9e00], desc[UR22][R68.64], P3 ;  /* 0x09e00000440a7fae */ /* 0x0007e200099a1016 */
[----:B------:R-:W-:-:S03]  /*3760*/  ISETP.GE.AND P3, PT, R139, R148, PT ;  /* 0x000000948b00720c */ /* 0x000fc60003f66270 */
[----:B------:R-:W0:Y:S01]  /*3770*/  LDGDEPBAR ;  /* 0x00000000000079af */ /* 0x000e220000000000 */
[----:B------:R-:W-:Y:S02]  /*3780*/  SEL R106, RZ, 0x4, P3 ;  /* 0x00000004ff6a7807 */ /* 0x000fe40001800000 */
[----:B------:R-:W-:Y:S02]  /*3790*/  ISETP.GE.AND P3, PT, R138, R148, PT ;  /* 0x000000948a00720c */ /* 0x000fe40003f66270 */
[----:B------:R-:W-:Y:S02]  /*37a0*/  SEL R106, R106, RZ, P2 ;  /* 0x000000ff6a6a7207 */ /* 0x000fe40001000000 */
[----:B--2---:R-:W-:Y:S02]  /*37b0*/  SEL R108, RZ, 0x4, P3 ;  /* 0x00000004ff6c7807 */ /* 0x004fe40001800000 */
[----:B------:R-:W-:Y:S02]  /*37c0*/  ISETP.NE.U32.AND P3, PT, R106, RZ, PT ;  /* 0x000000ff6a00720c */ /* 0x000fe40003f65070 */
[----:B------:R-:W-:Y:S01]  /*37d0*/  SEL R108, R108, RZ, P2 ;  /* 0x000000ff6c6c7207 */ /* 0x000fe20001000000 */
[----:B------:R-:W-:-:S04]  /*37e0*/  DEPBAR.LE SB0, 0x2 ;  /* 0x000080800000791a */ /* 0x000fc80000000000 */
[----:B------:R-:W-:Y:S06]  /*37f0*/  BAR.SYNC.DEFER_BLOCKING 0x0 ;  /* 0x0000000000007b1d */ /* 0x000fec0000010000 */
[----:B---3--:R-:W-:Y:S05]  /*3800*/  @P6 BRA `(.L_x_6) ;  /* 0x0000000000846947 */ /* 0x008fea0003800000 */
[----:B------:R-:W-:Y:S02]  /*3810*/  UIADD3 UR4, UPT, UPT, UR10, 0x6000, URZ ;  /* 0x000060000a047890 */ /* 0x000fe4000fffe0ff */
[----:B------:R-:W-:Y:S02]  /*3820*/  USHF.R.U32.HI UR6, URZ, 0x4, UR10 ;  /* 0x00000004ff067899 */ /* 0x000fe4000801160a */
[----:B------:R-:W-:Y:S02]  /*3830*/  USHF.R.U32.HI UR4, URZ, 0x4, UR4 ;  /* 0x00000004ff047899 */ /* 0x000fe40008011604 */
[----:B------:R-:W-:Y:S02]  /*3840*/  USGXT.U32 UR6, UR6, 0xe ;  /* 0x0000000e0606789a */ /* 0x000fe40008000000 */
[----:B------:R-:W-:Y:S02]  /*3850*/  USGXT.U32 UR8, UR4, 0xe ;  /* 0x0000000e0408789a */ /* 0x000fe40008000000 */
[----:B------:R-:W-:-:S02]  /*3860*/  UIADD3 UR38, UP1, UPT, UR6, 0x2, URZ ;  /* 0x0000000206267890 */ /* 0x000fc4000ff3e0ff */
[----:B------:R-:W-:Y:S01]  /*3870*/  UIADD3 UR40, UP2, UPT, UR8, 0x2, URZ ;  /* 0x0000000208287890 */ /* 0x000fe2000ff5e0ff */
[----:B------:R-:W-:Y:S01]  /*3880*/  UMOV UR4, URZ ;  /* 0x000000ff00047c82 */ /* 0x000fe20008000000 */
[----:B------:R-:W-:Y:S01]  /*3890*/  UMOV UR42, 0x0 ;  /* 0x00000000002a7882 */ /* 0x000fe20000000000 */
[----:B------:R-:W-:Y:S02]  /*38a0*/  UIADD3.X UR39, UPT, UPT, UR4, 0x40004040, URZ, UP1, !UPT ;  /* 0x4000404004277890 */ /* 0x000fe40008ffe4ff */
[----:B------:R-:W-:Y:S02]  /*38b0*/  UIADD3.X UR41, UPT, UPT, UR4, 0x40004040, URZ, UP2, !UPT ;  /* 0x4000404004297890 */ /* 0x000fe400097fe4ff */
[----:B------:R-:W-:Y:S02]  /*38c0*/  UIADD3.64 UR14, UPT, UPT, UR38, 0x2, URZ ;  /* 0x00000002260e7897 */ /* 0x000fe4000fffe0ff */
[----:B------:R-:W-:Y:S02]  /*38d0*/  UIADD3.64 UR32, UPT, UPT, UR40, 0x2, URZ ;  /* 0x0000000228207897 */ /* 0x000fe4000fffe0ff */
[----:B------:R-:W-:-:S02]  /*38e0*/  UIADD3.64 UR34, UPT, UPT, UR38, 0x4, URZ ;  /* 0x0000000426227897 */ /* 0x000fc4000fffe0ff */
[----:B------:R-:W-:Y:S01]  /*38f0*/  UIADD3.64 UR36, UPT, UPT, UR40, 0x4, URZ ;  /* 0x0000000428247897 */ /* 0x000fe2000fffe0ff */
[----:B------:R-:W-:Y:S01]  /*3900*/  UMOV UR43, 0x4100910 ;  /* 0x04100910002b7882 */ /* 0x000fe20000000000 */
[----:B------:R-:W-:Y:S01]  /*3910*/  UMOV UR7, 0x40004040 ;  /* 0x4000404000077882 */ /* 0x000fe20000000000 */
[----:B------:R-:W-:Y:S01]  /*3920*/  UMOV UR9, 0x40004040 ;  /* 0x4000404000097882 */ /* 0x000fe20000000000 */
[----:B------:R-:W-:Y:S01]  /*3930*/  UMOV UR44, 0x0 ;  /* 0x00000000002c7882 */ /* 0x000fe20000000000 */
[----:B------:R-:W-:Y:S01]  /*3940*/  UMOV UR45, 0x4100910 ;  /* 0x04100910002d7882 */ /* 0x000fe20000000000 */
[----:B------:R-:W-:Y:S01]  /*3950*/  UMOV UR46, 0x0 ;  /* 0x00000000002e7882 */ /* 0x000fe20000000000 */
[----:B------:R-:W-:Y:S01]  /*3960*/  UMOV UR47, 0x4100910 ;  /* 0x04100910002f7882 */ /* 0x000fe20000000000 */
[----:B------:R-:W-:Y:S01]  /*3970*/  UMOV UR4, UR16 ;  /* 0x0000001000047c82 */ /* 0x000fe20008000000 */
[----:B------:R-:W-:Y:S01]  /*3980*/  UMOV UR5, URZ ;  /* 0x000000ff00057c82 */ /* 0x000fe20008000000 */
[----:B------:R1:W-:Y:S01]  /*3990*/  UTCHMMA gdesc[UR6], gdesc[UR8], tmem[UR26], tmem[UR42], idesc[UR43], !UPT ;  /* 0x00ff2a08060075ea */ /* 0x0003e2000f80001a */
[----:B------:R-:W-:Y:S01]  /*39a0*/  UMOV UR48, 0x0 ;  /* 0x0000000000307882 */ /* 0x000fe20000000000 */
[----:B------:R-:W-:Y:S01]  /*39b0*/  UMOV UR49, 0x4100910 ;  /* 0x0410091000317882 */ /* 0x000fe20000000000 */
[----:B------:R1:W-:Y:S01]  /*39c0*/  UTCHMMA gdesc[UR38], gdesc[UR40], tmem[UR26], tmem[UR44], idesc[UR45], UPT ;  /* 0x00ff2c28260075ea */ /* 0x0003e2000b80001a */
[----:B------:R-:W-:Y:S01]  /*39d0*/  UMOV UR4, UR4 ;  /* 0x0000000400047c82 */ /* 0x000fe20008000000 */
[----:B------:R1:W-:Y:S01]  /*39e0*/  UTCHMMA gdesc[UR14], gdesc[UR32], tmem[UR26], tmem[UR46], idesc[UR47], UPT ;  /* 0x00ff2e200e0075ea */ /* 0x0003e2000b80001a */
[----:B------:R1:W-:Y:S01]  /*39f0*/  UTCHMMA gdesc[UR34], gdesc[UR36], tmem[UR26], tmem[UR48], idesc[UR49], UPT ;  /* 0x00ff3024220075ea */ /* 0x0003e2000b80001a */
[----:B------:R1:W-:Y:S01]  /*3a00*/  UTCBAR [UR4], URZ ;  /* 0x000000ff040073e9 */ /* 0x0003e200080000ff */
[----:B------:R-:W-:Y:S01]  /*3a10*/  NOP ;  /* 0x0000000000007918 */ /* 0x000fe20000000000 */
.L_x_6:
[----:B------:R-:W-:Y:S01]  /*3a20*/  BAR.SYNC.DEFER_BLOCKING 0x0 ;  /* 0x0000000000007b1d */ /* 0x000fe20000010000 */
[----:B------:R-:W-:-:S04]  /*3a30*/  IADD3 R88, P6, PT, R88, UR29, RZ ;  /* 0x0000001d58587c10 */ /* 0x000fc8000ffde0ff */
[----:B------:R-:W-:Y:S01]  /*3a40*/  IADD3.X R89, PT, PT, R89, UR30, RZ, P6, !PT ;  /* 0x0000001e59597c10 */ /* 0x000fe2000b7fe4ff */
[----:B-1----:R-:W-:Y:S01]  /*3a50*/  UMOV UR4, URZ ;  /* 0x000000ff00047c82 */ /* 0x002fe20008000000 */
[----:B------:R-:W-:Y:S01]  /*3a60*/  @!PT LDS RZ, [RZ] ;  /* 0x00000000fffff984 */ /* 0x000fe20000000800 */
[----:B------:R-:W-:Y:S01]  /*3a70*/  @!PT LDS RZ, [RZ] ;  /* 0x00000000fffff984 */ /* 0x000fe20000000800 */
[----:B------:R-:W-:Y:S01]  /*3a80*/  @!PT LDS RZ, [RZ] ;  /* 0x00000000fffff984 */ /* 0x000fe20000000800 */
[----:B------:R-:W-:Y:S01]  /*3a90*/  LDGSTS.E [R131+0x4000], desc[UR22][R66.64], P5 ;  /* 0x0400000042837fae */ /* 0x000fe2000a9a1016 */
[----:B------:R-:W-:-:S03]  /*3aa0*/  ISETP.NE.U32.AND P5, PT, R108, RZ, PT ;  /* 0x000000ff6c00720c */ /* 0x000fc60003fa5070 */
[----:B------:R1:W-:Y:S01]  /*3ab0*/  LDGSTS.E [R131+0x4008], desc[UR22][R64.64], P4 ;  /* 0x0400800040837fae */ /* 0x0003e2000a1a1016 */
[----:B------:R-:W-:-:S03]  /*3ac0*/  ISETP.GE.AND P4, PT, R135, R148, PT ;  /* 0x000000948700720c */ /* 0x000fc60003f86270 */
[----:B------:R-:W-:Y:S01]  /*3ad0*/  LDGSTS.E [R129+0x4000], desc[UR22][R62.64], P3 ;  /* 0x040000003e817fae */ /* 0x000fe200099a1016 */
[-C--:B------:R-:W-:Y:S02]  /*3ae0*/  ISETP.GE.AND P3, PT, R133, R148.reuse, PT ;  /* 0x000000948500720c */ /* 0x080fe40003f66270 */
[----:B------:R-:W-:Y:S02]  /*3af0*/  SEL R106, RZ, 0x4, P4 ;  /* 0x00000004ff6a7807 */ /* 0x000fe40002000000 */
[----:B------:R-:W-:Y:S01]  /*3b00*/  ISETP.GE.AND P4, PT, R126, R148, PT ;  /* 0x000000947e00720c */ /* 0x000fe20003f86270 */
[----:B------:R2:W-:Y:S01]  /*3b10*/  LDGSTS.E [R129+0x4008], desc[UR22][R60.64], P5 ;  /* 0x040080003c817fae */ /* 0x0005e2000a9a1016 */
[----:B------:R-:W-:Y:S02]  /*3b20*/  SEL R106, R106, RZ, P2 ;  /* 0x000000ff6a6a7207 */ /* 0x000fe40001000000 */
[----:B-1----:R-:W-:Y:S02]  /*3b30*/  SEL R65, RZ, 0x4, P3 ;  /* 0x00000004ff417807 */ /* 0x002fe40001800000 */
[----:B------:R-:W-:-:S02]  /*3b40*/  SEL R67, RZ, 0x4, P4 ;  /* 0x00000004ff437807 */ /* 0x000fc40002000000 */
[-C--:B------:R-:W-:Y:S02]  /*3b50*/  ISETP.GE.AND P4, PT, R125, R148.reuse, PT ;  /* 0x000000947d00720c */ /* 0x080fe40003f86270 */
[----:B------:R-:W-:Y:S02]  /*3b60*/  SEL R66, R65, RZ, P2 ;  /* 0x000000ff41427207 */ /* 0x000fe40001000000 */
[----:B------:R-:W-:Y:S02]  /*3b70*/  IADD3 R64, P6, PT, R86, UR29, RZ ;  /* 0x0000001d56407c10 */ /* 0x000fe4000ffde0ff */
[----:B------:R-:W-:Y:S02]  /*3b80*/  ISETP.GE.AND P3, PT, R123, R148, PT ;  /* 0x000000947b00720c */ /* 0x000fe40003f66270 */
[----:B------:R-:W-:Y:S02]  /*3b90*/  ISETP.NE.U32.AND P5, PT, R106, RZ, PT ;  /* 0x000000ff6a00720c */ /* 0x000fe40003fa5070 */
[----:B------:R-:W-:-:S02]  /*3ba0*/  SEL R86, RZ, 0x4, P4 ;  /* 0x00000004ff567807 */ /* 0x000fc40002000000 */
[----:B------:R-:W-:Y:S02]  /*3bb0*/  ISETP.NE.U32.AND P4, PT, R66, RZ, PT ;  /* 0x000000ff4200720c */ /* 0x000fe40003f85070 */
[----:B------:R-:W-:Y:S02]  /*3bc0*/  SEL R66, RZ, 0x4, P3 ;  /* 0x00000004ff427807 */ /* 0x000fe40001800000 */
[----:B--2---:R-:W-:Y:S02]  /*3bd0*/  IADD3 R60, P3, PT, R84, UR29, RZ ;  /* 0x0000001d543c7c10 */ /* 0x004fe4000ff7e0ff */
[----:B------:R-:W-:Y:S02]  /*3be0*/  SEL R67, R67, RZ, P2 ;  /* 0x000000ff43437207 */ /* 0x000fe40001000000 */
[----:B------:R-:W-:Y:S01]  /*3bf0*/  IADD3.X R61, PT, PT, R85, UR30, RZ, P3, !PT ;  /* 0x0000001e553d7c10 */ /* 0x000fe20009ffe4ff */
[----:B------:R1:W-:Y:S01]  /*3c00*/  LDGSTS.E [R48+0x4000], desc[UR22][R58.64], P5 ;  /* 0x040000003a307fae */ /* 0x0003e2000a9a1016 */
[----:B------:R-:W-:-:S02]  /*3c10*/  ISETP.NE.U32.AND P3, PT, R67, RZ, PT ;  /* 0x000000ff4300720c */ /* 0x000fc40003f65070 */
[----:B------:R-:W-:Y:S01]  /*3c20*/  SEL R86, R86, RZ, P2 ;  /* 0x000000ff56567207 */ /* 0x000fe20001000000 */
[----:B------:R2:W-:Y:S01]  /*3c30*/  LDGSTS.E [R48+0x4008], desc[UR22][R56.64], P4 ;  /* 0x0400800038307fae */ /* 0x0005e2000a1a1016 */
[-C--:B------:R-:W-:Y:S02]  /*3c40*/  ISETP.GE.AND P5, PT, R47, R148.reuse, PT ;  /* 0x000000942f00720c */ /* 0x080fe40003fa6270 */
[----:B------:R-:W-:Y:S02]  /*3c50*/  ISETP.NE.U32.AND P4, PT, R86, RZ, PT ;  /* 0x000000ff5600720c */ /* 0x000fe40003f85070 */
[----:B------:R-:W-:Y:S02]  /*3c60*/  SEL R66, R66, RZ, P2 ;  /* 0x000000ff42427207 */ /* 0x000fe40001000000 */
[----:B------:R-:W-:Y:S02]  /*3c70*/  SEL R67, RZ, 0x4, P5 ;  /* 0x00000004ff437807 */ /* 0x000fe40002800000 */
[----:B------:R-:W-:Y:S01]  /*3c80*/  ISETP.NE.U32.AND P5, PT, R66, RZ, PT ;  /* 0x000000ff4200720c */ /* 0x000fe20003fa5070 */
[----:B------:R-:W-:Y:S01]  /*3c90*/  LDGSTS.E [R39+0x4000], desc[UR22][R54.64], P3 ;  /* 0x0400000036277fae */ /* 0x000fe200099a1016 */
[----:B------:R-:W-:-:S02]  /*3ca0*/  ISETP.GE.AND P3, PT, R46, R148, PT ;  /* 0x000000942e00720c */ /* 0x000fc40003f66270 */
[----:B-1----:R-:W-:Y:S02]  /*3cb0*/  SEL R58, R67, RZ, P2 ;  /* 0x000000ff433a7207 */ /* 0x002fe40001000000 */
[----:B------:R-:W-:Y:S01]  /*3cc0*/  SEL R59, RZ, 0x4, P3 ;  /* 0x00000004ff3b7807 */ /* 0x000fe20001800000 */
[----:B------:R1:W-:Y:S01]  /*3cd0*/  LDGSTS.E [R39+0x4008], desc[UR22][R50.64], P4 ;  /* 0x0400800032277fae */ /* 0x0003e2000a1a1016 */
[----:B------:R-:W-:Y:S02]  /*3ce0*/  ISETP.NE.U32.AND P3, PT, R58, RZ, PT ;  /* 0x000000ff3a00720c */ /* 0x000fe40003f65070 */
[----:B--2---:R-:W-:Y:S02]  /*3cf0*/  IADD3 R56, P4, PT, R78, UR29, RZ ;  /* 0x0000001d4e387c10 */ /* 0x004fe4000ff9e0ff */
[----:B------:R-:W-:Y:S01]  /*3d00*/  IADD3.X R65, PT, PT, R87, UR30, RZ, P6, !PT ;  /* 0x0000001e57417c10 */ /* 0x000fe2000b7fe4ff */
[----:B------:R-:W-:Y:S01]  /*3d10*/  LDGSTS.E [R33+0x4000], desc[UR22][R52.64], P5 ;  /* 0x0400000034217fae */ /* 0x000fe2000a9a1016 */
[----:B------:R-:W-:-:S02]  /*3d20*/  SEL R59, R59, RZ, P2 ;  /* 0x000000ff3b3b7207 */ /* 0x000fc40001000000 */
[----:B------:R-:W-:Y:S02]  /*3d30*/  IADD3.X R57, PT, PT, R79, UR30, RZ, P4, !PT ;  /* 0x0000001e4f397c10 */ /* 0x000fe4000a7fe4ff */
[----:B------:R-:W-:Y:S02]  /*3d40*/  IADD3 R62, P6, PT, R82, UR29, RZ ;  /* 0x0000001d523e7c10 */ /* 0x000fe4000ffde0ff */
[----:B------:R-:W-:Y:S01]  /*3d50*/  IADD3 R58, P4, PT, R74, UR29, RZ ;  /* 0x0000001d4a3a7c10 */ /* 0x000fe2000ff9e0ff */
[----:B------:R2:W-:Y:S01]  /*3d60*/  LDGSTS.E [R33+0x4008], desc[UR22][R116.64], P3 ;  /* 0x0400800074217fae */ /* 0x0005e200099a1016 */
[----:B------:R-:W-:Y:S02]  /*3d70*/  ISETP.NE.U32.AND P5, PT, R59, RZ, PT ;  /* 0x000000ff3b00720c */ /* 0x000fe40003fa5070 */
[----:B------:R-:W-:Y:S02]  /*3d80*/  IADD3.X R63, PT, PT, R83, UR30, RZ, P6, !PT ;  /* 0x0000001e533f7c10 */ /* 0x000fe4000b7fe4ff */
[----:B------:R-:W-:-:S02]  /*3d90*/  IADD3.X R59, PT, PT, R75, UR30, RZ, P4, !PT ;  /* 0x0000001e4b3b7c10 */ /* 0x000fc4000a7fe4ff */
[----:B------:R-:W-:Y:S02]  /*3da0*/  IADD3 R66, P6, PT, R80, UR29, RZ ;  /* 0x0000001d50427c10 */ /* 0x000fe4000ffde0ff */
[-C--:B------:R-:W-:Y:S02]  /*3db0*/  ISETP.GE.AND P4, PT, R44, R148.reuse, PT ;  /* 0x000000942c00720c */ /* 0x080fe40003f86270 */
[----:B------:R-:W-:Y:S02]  /*3dc0*/  ISETP.GE.AND P3, PT, R32, R148, PT ;  /* 0x000000942000720c */ /* 0x000fe40003f66270 */
[----:B------:R-:W-:Y:S01]  /*3dd0*/  IADD3.X R67, PT, PT, R81, UR30, RZ, P6, !PT ;  /* 0x0000001e51437c10 */ /* 0x000fe2000b7fe4ff */
[----:B------:R3:W-:Y:S01]  /*3de0*/  LDGSTS.E [R28+0x4000], desc[UR22][R118.64], P5 ;  /* 0x04000000761c7fae */ /* 0x0007e2000a9a1016 */
[----:B-1----:R-:W-:Y:S02]  /*3df0*/  SEL R39, RZ, 0x4, P4 ;  /* 0x00000004ff277807 */ /* 0x002fe40002000000 */
[----:B------:R-:W-:-:S02]  /*3e00*/  IADD3 R54, P6, PT, R76, UR29, RZ ;  /* 0x0000001d4c367c10 */ /* 0x000fc4000ffde0ff */
[----:B------:R-:W-:Y:S02]  /*3e10*/  SEL R48, RZ, 0x4, P3 ;  /* 0x00000004ff307807 */ /* 0x000fe40001800000 */
[----:B------:R-:W-:Y:S02]  /*3e20*/  SEL R39, R39, RZ, P2 ;  /* 0x000000ff27277207 */ /* 0x000fe40001000000 */
[----:B------:R-:W-:Y:S02]  /*3e30*/  IADD3.X R55, PT, PT, R77, UR30, RZ, P6, !PT ;  /* 0x0000001e4d377c10 */ /* 0x000fe4000b7fe4ff */
[----:B------:R-:W-:Y:S02]  /*3e40*/  IADD3 R72, P6, PT, R72, UR29, RZ ;  /* 0x0000001d48487c10 */ /* 0x000fe4000ffde0ff */
[----:B------:R-:W-:Y:S02]  /*3e50*/  ISETP.GE.AND P4, PT, R30, R148, PT ;  /* 0x000000941e00720c */ /* 0x000fe40003f86270 */
[----:B------:R-:W-:-:S02]  /*3e60*/  SEL R48, R48, RZ, P2 ;  /* 0x000000ff30307207 */ /* 0x000fc40001000000 */
[-C--:B------:R-:W-:Y:S02]  /*3e70*/  ISETP.GE.AND P5, PT, R31, R148.reuse, PT ;  /* 0x000000941f00720c */ /* 0x080fe40003fa6270 */
[----:B------:R-:W-:Y:S02]  /*3e80*/  ISETP.NE.U32.AND P3, PT, R39, RZ, PT ;  /* 0x000000ff2700720c */ /* 0x000fe40003f65070 */
[----:B------:R-:W-:Y:S02]  /*3e90*/  IADD3.X R73, PT, PT, R73, UR30, RZ, P6, !PT ;  /* 0x0000001e49497c10 */ /* 0x000fe4000b7fe4ff */
[----:B--2---:R-:W-:Y:S02]  /*3ea0*/  SEL R33, RZ, 0x4, P4 ;  /* 0x00000004ff217807 */ /* 0x004fe40002000000 */
[----:B------:R-:W-:Y:S02]  /*3eb0*/  ISETP.GE.AND P6, PT, R25, R148, PT ;  /* 0x000000941900720c */ /* 0x000fe40003fc6270 */
[----:B------:R-:W-:-:S02]  /*3ec0*/  ISETP.NE.U32.AND P4, PT, R48, RZ, PT ;  /* 0x000000ff3000720c */ /* 0x000fc40003f85070 */
[----:B------:R-:W-:Y:S02]  /*3ed0*/  SEL R39, RZ, 0x4, P5 ;  /* 0x00000004ff277807 */ /* 0x000fe40002800000 */
[----:B------:R-:W-:Y:S01]  /*3ee0*/  ISETP.GE.AND P5, PT, R145, R148, PT ;  /* 0x000000949100720c */ /* 0x000fe20003fa6270 */
[----:B------:R3:W-:Y:S01]  /*3ef0*/  LDGSTS.E [R28+0x4008], desc[UR22][R90.64], P3 ;  /* 0x040080005a1c7fae */ /* 0x0007e200099a1016 */
[----:B------:R-:W-:Y:S02]  /*3f00*/  SEL R52, RZ, 0x4, P6 ;  /* 0x00000004ff347807 */ /* 0x000fe40003000000 */
[----:B------:R-:W-:Y:S02]  /*3f10*/  SEL R39, R39, RZ, P2 ;  /* 0x000000ff27277207 */ /* 0x000fe40001000000 */
[----:B------:R-:W-:Y:S02]  /*3f20*/  SEL R48, RZ, 0x4, P5 ;  /* 0x00000004ff307807 */ /* 0x000fe40002800000 */
[----:B------:R-:W-:Y:S01]  /*3f30*/  SEL R33, R33, RZ, P2 ;  /* 0x000000ff21217207 */ /* 0x000fe20001000000 */
[----:B------:R3:W-:Y:S01]  /*3f40*/  LDGSTS.E [R26+0x4000], desc[UR22][R120.64], P4 ;  /* 0x04000000781a7fae */ /* 0x0007e2000a1a1016 */
[----:B------:R-:W-:-:S02]  /*3f50*/  SEL R52, R52, RZ, P2 ;  /* 0x000000ff34347207 */ /* 0x000fc40001000000 */
[----:B------:R-:W-:Y:S02]  /*3f60*/  ISETP.NE.U32.AND P5, PT, R39, RZ, PT ;  /* 0x000000ff2700720c */ /* 0x000fe40003fa5070 */
[----:B------:R-:W-:Y:S02]  /*3f70*/  SEL R48, R48, RZ, P2 ;  /* 0x000000ff30307207 */ /* 0x000fe40001000000 */
[----:B------:R-:W-:Y:S02]  /*3f80*/  ISETP.NE.U32.AND P3, PT, R33, RZ, PT ;  /* 0x000000ff2100720c */ /* 0x000fe40003f65070 */
[----:B------:R-:W-:Y:S02]  /*3f90*/  ISETP.NE.U32.AND P2, PT, R52, RZ, PT ;  /* 0x000000ff3400720c */ /* 0x000fe40003f45070 */
[----:B------:R-:W-:Y:S02]  /*3fa0*/  ISETP.NE.U32.AND P4, PT, R48, RZ, PT ;  /* 0x000000ff3000720c */ /* 0x000fe40003f85070 */
[----:B------:R-:W-:-:S03]  /*3fb0*/  IADD3 R50, P6, PT, R70, UR29, RZ ;  /* 0x0000001d46327c10 */ /* 0x000fc6000ffde0ff */
[----:B------:R3:W-:Y:S01]  /*3fc0*/  LDGSTS.E [R26+0x4008], desc[UR22][R96.64], P5 ;  /* 0x04008000601a7fae */ /* 0x0007e2000a9a1016 */
[----:B------:R-:W-:Y:S02]  /*3fd0*/  IADD3.X R51, PT, PT, R71, UR30, RZ, P6, !PT ;  /* 0x0000001e47337c10 */ /* 0x000fe4000b7fe4ff */
[----:B------:R-:W-:Y:S01]  /*3fe0*/  IADD3 R52, P6, PT, R68, UR29, RZ ;  /* 0x0000001d44347c10 */ /* 0x000fe2000ffde0ff */
[----:B------:R3:W-:Y:S01]  /*3ff0*/  LDGSTS.E [R21+0x4000], desc[UR22][R104.64], P3 ;  /* 0x0400000068157fae */ /* 0x0007e200099a1016 */
[----:B------:R-:W-:Y:S02]  /*4000*/  ISETP.GE.AND P3, PT, R141, 0x40, PT ;  /* 0x000000408d00780c */ /* 0x000fe40003f66270 */
[----:B------:R-:W-:Y:S01]  /*4010*/  IADD3.X R53, PT, PT, R69, UR30, RZ, P6, !PT ;  /* 0x0000001e45357c10 */ /* 0x000fe2000b7fe4ff */
[----:B------:R3:W-:Y:S01]  /*4020*/  LDGSTS.E [R21+0x4008], desc[UR22][R92.64], P2 ;  /* 0x040080005c157fae */ /* 0x0007e200091a1016 */
[----:B------:R-:W-:-:S03]  /*4030*/  ISETP.GE.AND P2, PT, R141, 0x20, PT ;  /* 0x000000208d00780c */ /* 0x000fc60003f46270 */
[----:B------:R-:W0:Y:S04]  /*4040*/  LDGDEPBAR ;  /* 0x00000000000079af */ /* 0x000e280000000000 */
[----:B------:R3:W-:Y:S04]  /*4050*/  LDGSTS.E [R20+0xa000], desc[UR22][R94.64], P4 ;  /* 0x0a0000005e147fae */ /* 0x0007e8000a1a1016 */
        /* <DEDUP_REMOVED lines=15> */
[----:B------:R-:W0:Y:S01]  /*4150*/  LDGDEPBAR ;  /* 0x00000000000079af */ /* 0x000e220000000000 */
[----:B------:R-:W-:Y:S05]  /*4160*/  @!P3 BRA `(.L_x_7) ;  /* 0x000000180060b947 */ /* 0x000fea0003800000 */
[----:B---3--:R-:W-:Y:S01]  /*4170*/  SHF.R.S32.HI R10, RZ, 0x1f, R142 ;  /* 0x0000001fff0a7819 */ /* 0x008fe2000001148e */
[----:B------:R-:W1:Y:S01]  /*4180*/  LDCU.128 UR12, c[0x0][0x380] ;  /* 0x00007000ff0c77ac */ /* 0x000e620008000c00 */
[----:B------:R-:W-:Y:S01]  /*4190*/  IADD3 R100, P5, PT, R142, R4, RZ ;  /* 0x000000048e647210 */ /* 0x000fe20007fbe0ff */
[----:B------:R-:W-:Y:S01]  /*41a0*/  VIADD R144, R144, 0xffffffa0 ;  /* 0xffffffa090907836 */ /* 0x000fe20000000000 */
[----:B------:R-:W-:Y:S01]  /*41b0*/  IADD3 R26, P6, PT, R142, R14, RZ ;  /* 0x0000000e8e1a7210 */ /* 0x000fe20007fde0ff */
[----:B------:R-:W-:Y:S01]  /*41c0*/  UIMAD UR25, UR20, 0xc, URZ ;  /* 0x0000000c141978a4 */ /* 0x000fe2000f8e02ff */
[----:B------:R-:W-:Y:S01]  /*41d0*/  LEA.HI.X.SX32 R103, R4, R10, 0x1, P5 ;  /* 0x0000000a04677211 */ /* 0x000fe200028f0eff */
[----:B------:R-:W-:Y:S01]  /*41e0*/  UIMAD UR4, UR19, 0xc, URZ ;  /* 0x0000000c130478a4 */ /* 0x000fe2000f8e02ff */
[C---:B------:R-:W-:Y:S01]  /*41f0*/  IADD3 R33, P3, PT, R142.reuse, R5, RZ ;  /* 0x000000058e217210 */ /* 0x040fe20007f7e0ff */
[----:B------:R-:W-:Y:S01]  /*4200*/  UMOV UR20, 0x2 ;  /* 0x0000000200147882 */ /* 0x000fe20000000000 */
[C---:B------:R-:W-:Y:S01]  /*4210*/  IADD3 R20, P5, PT, R142.reuse, R6, RZ ;  /* 0x000000068e147210 */ /* 0x040fe20007fbe0ff */
[----:B------:R-:W-:Y:S01]  /*4220*/  UMOV UR19, 0x1 ;  /* 0x0000000100137882 */ /* 0x000fe20000000000 */
[----:B------:R-:W-:Y:S01]  /*4230*/  IADD3 R94, P4, PT, R142, R15, RZ ;  /* 0x0000000f8e5e7210 */ /* 0x000fe20007f9e0ff */
[----:B------:R-:W-:Y:S01]  /*4240*/  UMOV UR5, URZ ;  /* 0x000000ff00057c82 */ /* 0x000fe20008000000 */
[-C--:B------:R-:W-:Y:S01]  /*4250*/  LEA.HI.X.SX32 R101, R14, R10.reuse, 0x1, P6 ;  /* 0x0000000a0e657211 */ /* 0x080fe200030f0eff */
[----:B------:R-:W-:Y:S01]  /*4260*/  UMOV UR6, URZ ;  /* 0x000000ff00067c82 */ /* 0x000fe20008000000 */
[-C--:B------:R-:W-:Y:S01]  /*4270*/  LEA.HI.X.SX32 R28, R5, R10.reuse, 0x1, P3 ;  /* 0x0000000a051c7211 */ /* 0x080fe200018f0eff */
[----:B------:R-:W-:Y:S01]  /*4280*/  UMOV UR7, URZ ;  /* 0x000000ff00077c82 */ /* 0x000fe20008000000 */
[----:B------:R-:W-:Y:S01]  /*4290*/  LEA.HI.X.SX32 R39, R6, R10, 0x1, P5 ;  /* 0x0000000a06277211 */ /* 0x000fe200028f0eff */
[----:B------:R-:W-:Y:S01]  /*42a0*/  IMAD R6, R30, UR24, RZ ;  /* 0x000000181e067c24 */ /* 0x000fe2000f8e02ff */
[C---:B------:R-:W-:Y:S01]  /*42b0*/  IADD3 R14, P6, PT, R142.reuse, R16, RZ ;  /* 0x000000108e0e7210 */ /* 0x040fe20007fde0ff */
[----:B-1----:R-:W-:Y:S01]  /*42c0*/  UIMAD.WIDE.U32 UR8, UR18, 0xc, UR14 ;  /* 0x0000000c120878a5 */ /* 0x002fe2000f8e000e */
[C---:B------:R-:W-:Y:S01]  /*42d0*/  IADD3 R48, P3, PT, R142.reuse, R7, RZ ;  /* 0x000000078e307210 */ /* 0x040fe20007f7e0ff */
[----:B------:R-:W-:Y:S01]  /*42e0*/  UIMAD.WIDE.U32 UR12, UR17, 0xc, UR12 ;  /* 0x0000000c110c78a5 */ /* 0x000fe2000f8e000c */
[----:B------:R-:W-:Y:S01]  /*42f0*/  IADD3 R53, P5, PT, R142, R8, RZ ;  /* 0x000000088e357210 */ /* 0x000fe20007fbe0ff */
[----:B------:R-:W-:Y:S01]  /*4300*/  UMOV UR18, UR16 ;  /* 0x0000001000127c82 */ /* 0x000fe20008000000 */
[-C--:B------:R-:W-:Y:S01]  /*4310*/  LEA.HI.X.SX32 R97, R15, R10.reuse, 0x1, P4 ;  /* 0x0000000a0f617211 */ /* 0x080fe200020f0eff */
[----:B------:R-:W-:Y:S01]  /*4320*/  UIADD3 UR25, UPT, UPT, UR9, UR25, URZ ;  /* 0x0000001909197290 */ /* 0x000fe2000fffe0ff */
[-C--:B------:R-:W-:Y:S01]  /*4330*/  LEA.HI.X.SX32 R21, R16, R10.reuse, 0x1, P6 ;  /* 0x0000000a10157211 */ /* 0x080fe200030f0eff */
[----:B------:R-:W-:Y:S01]  /*4340*/  UIADD3 UR13, UPT, UPT, UR13, UR4, URZ ;  /* 0x000000040d0d7290 */ /* 0x000fe2000fffe0ff */
[-C--:B------:R-:W-:Y:S01]  /*4350*/  LEA.HI.X.SX32 R15, R7, R10.reuse, 0x1, P3 ;  /* 0x0000000a070f7211 */ /* 0x080fe200018f0eff */
[----:B------:R-:W-:Y:S01]  /*4360*/  UMOV UR21, UR12 ;  /* 0x0000000c00157c82 */ /* 0x000fe20008000000 */
[----:B------:R-:W-:Y:S01]  /*4370*/  LEA.HI.X.SX32 R52, R8, R10, 0x1, P5 ;  /* 0x0000000a08347211 */ /* 0x000fe200028f0eff */
[----:B------:R-:W-:Y:S01]  /*4380*/  IMAD R8, R31, UR24, RZ ;  /* 0x000000181f087c24 */ /* 0x000fe2000f8e02ff */
[----:B------:R-:W-:-:S02]  /*4390*/  IADD3 R51, P4, PT, R142, R17, RZ ;  /* 0x000000118e337210 */ /* 0x000fc40007f9e0ff */
[C---:B------:R-:W-:Y:S02]  /*43a0*/  IADD3 R55, P6, PT, R142.reuse, R18, RZ ;  /* 0x000000128e377210 */ /* 0x040fe40007fde0ff */
[C---:B------:R-:W-:Y:S02]  /*43b0*/  IADD3 R57, P3, PT, R142.reuse, R9, RZ ;  /* 0x000000098e397210 */ /* 0x040fe40007f7e0ff */
[----:B------:R-:W-:Y:S02]  /*43c0*/  IADD3 R61, P5, PT, R142, R11, RZ ;  /* 0x0000000b8e3d7210 */ /* 0x000fe40007fbe0ff */
[-C--:B------:R-:W-:Y:S02]  /*43d0*/  LEA.HI.X.SX32 R50, R17, R10.reuse, 0x1, P4 ;  /* 0x0000000a11327211 */ /* 0x080fe400020f0eff */
[-C--:B------:R-:W-:Y:S02]  /*43e0*/  LEA.HI.X.SX32 R54, R18, R10.reuse, 0x1, P6 ;  /* 0x0000000a12367211 */ /* 0x080fe400030f0eff */
[----:B------:R-:W-:-:S02]  /*43f0*/  LEA.HI.X.SX32 R56, R9, R10, 0x1, P3 ;  /* 0x0000000a09387211 */ /* 0x000fc400018f0eff */
[----:B------:R-:W-:Y:S02]  /*4400*/  LEA.HI.X.SX32 R60, R11, R10, 0x1, P5 ;  /* 0x0000000a0b3c7211 */ /* 0x000fe400028f0eff */
[C---:B------:R-:W-:Y:S02]  /*4410*/  IADD3 R59, P4, PT, R142.reuse, R19, RZ ;  /* 0x000000138e3b7210 */ /* 0x040fe40007f9e0ff */
[C---:B------:R-:W-:Y:S02]  /*4420*/  IADD3 R63, P6, PT, R142.reuse, R23, RZ ;  /* 0x000000178e3f7210 */ /* 0x040fe40007fde0ff */
[----:B------:R-:W-:Y:S02]  /*4430*/  IADD3 R65, P3, PT, R142, R13, RZ ;  /* 0x0000000d8e417210 */ /* 0x000fe40007f7e0ff */
[----:B------:R-:W-:Y:S02]  /*4440*/  SHF.R.S32.HI R5, RZ, 0x1f, R143 ;  /* 0x0000001fff057819 */ /* 0x000fe4000001148f */
[----:B------:R-:W-:-:S02]  /*4450*/  IADD3 R69, P5, PT, R143, R35, RZ ;  /* 0x000000238f457210 */ /* 0x000fc40007fbe0ff */
[-C--:B------:R-:W-:Y:S02]  /*4460*/  LEA.HI.X.SX32 R58, R19, R10.reuse, 0x1, P4 ;  /* 0x0000000a133a7211 */ /* 0x080fe400020f0eff */
[-C--:B------:R-:W-:Y:S01]  /*4470*/  LEA.HI.X.SX32 R62, R23, R10.reuse, 0x1, P6 ;  /* 0x0000000a173e7211 */ /* 0x080fe200030f0eff */
[----:B------:R-:W-:Y:S01]  /*4480*/  IMAD.SHL.U32 R23, R100, 0x4, RZ ;  /* 0x0000000464177824 */ /* 0x000fe200078e00ff */
[----:B------:R-:W-:Y:S02]  /*4490*/  LEA.HI.X.SX32 R64, R13, R10, 0x1, P3 ;  /* 0x0000000a0d407211 */ /* 0x000fe400018f0eff */
[----:B------:R-:W-:Y:S02]  /*44a0*/  LEA.HI.X.SX32 R68, R35, R5, 0x1, P5 ;  /* 0x0000000523447211 */ /* 0x000fe400028f0eff */
[----:B------:R-:W-:Y:S02]  /*44b0*/  IADD3 R67, P4, PT, R142, R24, RZ ;  /* 0x000000188e437210 */ /* 0x000fe40007f9e0ff */
[----:B------:R-:W-:-:S02]  /*44c0*/  SHF.R.S32.HI R4, RZ, 0x1f, R141 ;  /* 0x0000001fff047819 */ /* 0x000fc4000001148d */
[C---:B------:R-:W-:Y:S02]  /*44d0*/  IADD3 R71, P6, PT, R143.reuse, R38, RZ ;  /* 0x000000268f477210 */ /* 0x040fe40007fde0ff */
[C---:B------:R-:W-:Y:S02]  /*44e0*/  IADD3 R73, P3, PT, R143.reuse, R40, RZ ;  /* 0x000000288f497210 */ /* 0x040fe40007f7e0ff */
[----:B------:R-:W-:Y:S02]  /*44f0*/  IADD3 R77, P5, PT, R143, R43, RZ ;  /* 0x0000002b8f4d7210 */ /* 0x000fe40007fbe0ff */
[----:B------:R-:W-:Y:S01]  /*4500*/  LEA.HI.X.SX32 R66, R24, R10, 0x1, P4 ;  /* 0x0000000a18427211 */ /* 0x000fe200020f0eff */
[----:B------:R-:W-:Y:S01]  /*4510*/  IMAD R10, R32, UR24, RZ ;  /* 0x00000018200a7c24 */ /* 0x000fe2000f8e02ff */
[----:B------:R-:W-:Y:S01]  /*4520*/  LEA.HI R141, R4, R141, RZ, 0x5 ;  /* 0x0000008d048d7211 */ /* 0x000fe200078f28ff */
[----:B------:R-:W-:Y:S01]  /*4530*/  IMAD R4, R25, UR24, RZ ;  /* 0x0000001819047c24 */ /* 0x000fe2000f8e02ff */
[-C--:B------:R-:W-:Y:S01]  /*4540*/  LEA.HI.X.SX32 R70, R38, R5.reuse, 0x1, P6 ;  /* 0x0000000526467211 */ /* 0x080fe200030f0eff */
[----:B------:R-:W-:Y:S01]  /*4550*/  IMAD.SHL.U32 R38, R94, 0x4, RZ ;  /* 0x000000045e267824 */ /* 0x000fe200078e00ff */
[-C--:B------:R-:W-:Y:S01]  /*4560*/  LEA.HI.X.SX32 R72, R40, R5.reuse, 0x1, P3 ;  /* 0x0000000528487211 */ /* 0x080fe200018f0eff */
[----:B------:R-:W-:Y:S01]  /*4570*/  IMAD.SHL.U32 R40, R20, 0x4, RZ ;  /* 0x0000000414287824 */ /* 0x000fe200078e00ff */
[----:B------:R-:W-:Y:S01]  /*4580*/  LEA.HI.X.SX32 R76, R43, R5, 0x1, P5 ;  /* 0x000000052b4c7211 */ /* 0x000fe200028f0eff */
[----:B------:R-:W-:Y:S01]  /*4590*/  IMAD.SHL.U32 R43, R14, 0x4, RZ ;  /* 0x000000040e2b7824 */ /* 0x000fe200078e00ff */
[C---:B------:R-:W-:Y:S01]  /*45a0*/  IADD3 R75, P4, PT, R143.reuse, R42, RZ ;  /* 0x0000002a8f4b7210 */ /* 0x040fe20007f9e0ff */
[----:B------:R-:W-:Y:S01]  /*45b0*/  UMOV UR24, UR8 ;  /* 0x0000000800187c82 */ /* 0x000fe20008000000 */
[----:B------:R-:W-:-:S02]  /*45c0*/  IADD3 R79, P6, PT, R143, R45, RZ ;  /* 0x0000002d8f4f7210 */ /* 0x000fc40007fde0ff */
[C---:B------:R-:W-:Y:S02]  /*45d0*/  IADD3 R81, P3, PT, R143.reuse, R122, RZ ;  /* 0x0000007a8f517210 */ /* 0x040fe40007f7e0ff */
[----:B------:R-:W-:Y:S02]  /*45e0*/  IADD3 R85, P5, PT, R143, R127, RZ ;  /* 0x0000007f8f557210 */ /* 0x000fe40007fbe0ff */
[-C--:B------:R-:W-:Y:S02]  /*45f0*/  LEA.HI.X.SX32 R74, R42, R5.reuse, 0x1, P4 ;  /* 0x000000052a4a7211 */ /* 0x080fe400020f0eff */
[-C--:B------:R-:W-:Y:S02]  /*4600*/  LEA.HI.X.SX32 R78, R45, R5.reuse, 0x1, P6 ;  /* 0x000000052d4e7211 */ /* 0x080fe400030f0eff */
[-C--:B------:R-:W-:Y:S02]  /*4610*/  LEA.HI.X.SX32 R80, R122, R5.reuse, 0x1, P3 ;  /* 0x000000057a507211 */ /* 0x080fe400018f0eff */
[----:B------:R-:W-:-:S02]  /*4620*/  LEA.HI.X.SX32 R84, R127, R5, 0x1, P5 ;  /* 0x000000057f547211 */ /* 0x000fc400028f0eff */
[C---:B------:R-:W-:Y:S02]  /*4630*/  IADD3 R83, P4, PT, R143.reuse, R124, RZ ;  /* 0x0000007c8f537210 */ /* 0x040fe40007f9e0ff */
[C---:B------:R-:W-:Y:S02]  /*4640*/  IADD3 R87, P6, PT, R143.reuse, R134, RZ ;  /* 0x000000868f577210 */ /* 0x040fe40007fde0ff */
[C---:B------:R-:W-:Y:S02]  /*4650*/  IADD3 R89, P3, PT, R143.reuse, R136, RZ ;  /* 0x000000888f597210 */ /* 0x040fe40007f7e0ff */
[----:B------:R-:W-:Y:S02]  /*4660*/  IADD3 R93, P5, PT, R143, R4, RZ ;  /* 0x000000048f5d7210 */ /* 0x000fe40007fbe0ff */
[-C--:B------:R-:W-:Y:S02]  /*4670*/  LEA.HI.X.SX32 R82, R124, R5.reuse, 0x1, P4 ;  /* 0x000000057c527211 */ /* 0x080fe400020f0eff */
[----:B------:R-:W-:-:S02]  /*4680*/  LEA.HI.X.SX32 R86, R134, R5, 0x1, P6 ;  /* 0x0000000586567211 */ /* 0x000fc400030f0eff */
[-C--:B------:R-:W-:Y:S02]  /*4690*/  LEA.HI.X.SX32 R88, R136, R5.reuse, 0x1, P3 ;  /* 0x0000000588587211 */ /* 0x080fe400018f0eff */
[----:B------:R-:W-:Y:S01]  /*46a0*/  LEA.HI.X.SX32 R92, R4, R5, 0x1, P5 ;  /* 0x00000005045c7211 */ /* 0x000fe200028f0eff */
[----:B------:R-:W-:Y:S01]  /*46b0*/  IMAD.MOV.U32 R4, RZ, RZ, RZ ;  /* 0x000000ffff047224 */ /* 0x000fe200078e00ff */
[C---:B------:R-:W-:Y:S02]  /*46c0*/  IADD3 R91, P4, PT, R143.reuse, R137, RZ ;  /* 0x000000898f5b7210 */ /* 0x040fe40007f9e0ff */
[C---:B------:R-:W-:Y:S02]  /*46d0*/  IADD3 R96, P3, PT, R143.reuse, R6, RZ ;  /* 0x000000068f607210 */ /* 0x040fe40007f7e0ff */
[C---:B------:R-:W-:Y:S02]  /*46e0*/  IADD3 R98, P5, PT, R143.reuse, R8, RZ ;  /* 0x000000088f627210 */ /* 0x040fe40007fbe0ff */
[----:B------:R-:W-:-:S02]  /*46f0*/  IADD3 R99, P6, PT, R143, R10, RZ ;  /* 0x0000000a8f637210 */ /* 0x000fc40007fde0ff */
[----:B------:R-:W-:Y:S02]  /*4700*/  SHF.R.S32.HI R141, RZ, 0x5, R141 ;  /* 0x00000005ff8d7819 */ /* 0x000fe4000001148d */
[C---:B------:R-:W-:Y:S01]  /*4710*/  SHF.L.U64.HI R24, R26.reuse, 0x2, R101 ;  /* 0x000000021a187819 */ /* 0x040fe20000010265 */
[----:B------:R-:W-:Y:S01]  /*4720*/  IMAD.SHL.U32 R26, R26, 0x4, RZ ;  /* 0x000000041a1a7824 */ /* 0x000fe200078e00ff */
[-C--:B------:R-:W-:Y:S02]  /*4730*/  LEA.HI.X.SX32 R90, R137, R5.reuse, 0x1, P4 ;  /* 0x00000005895a7211 */ /* 0x080fe400020f0eff */
[-C--:B------:R-:W-:Y:S02]  /*4740*/  LEA.HI.X.SX32 R7, R6, R5.reuse, 0x1, P3 ;  /* 0x0000000506077211 */ /* 0x080fe400018f0eff */
[-C--:B------:R-:W-:Y:S02]  /*4750*/  LEA.HI.X.SX32 R95, R8, R5.reuse, 0x1, P5 ;  /* 0x00000005085f7211 */ /* 0x080fe400028f0eff */
[----:B------:R-:W-:-:S02]  /*4760*/  LEA.HI.X.SX32 R10, R10, R5, 0x1, P6 ;  /* 0x000000050a0a7211 */ /* 0x000fc400030f0eff */
[C---:B------:R-:W-:Y:S02]  /*4770*/  VIMNMX R101, PT, PT, R141.reuse, 0x2, !PT ;  /* 0x000000028d657848 */ /* 0x040fe40007fe0100 */
[----:B------:R-:W-:Y:S02]  /*4780*/  SHF.L.U64.HI R35, R94, 0x2, R97 ;  /* 0x000000025e237819 */ /* 0x000fe40000010261 */
[----:B------:R-:W-:Y:S01]  /*4790*/  SHF.L.U64.HI R13, R100, 0x2, R103 ;  /* 0x00000002640d7819 */ /* 0x000fe20000010267 */
[----:B------:R-:W-:Y:S01]  /*47a0*/  VIADD R100, R141, 0xfffffffd ;  /* 0xfffffffd8d647836 */ /* 0x000fe20000000000 */
[C---:B------:R-:W-:Y:S01]  /*47b0*/  SHF.L.U64.HI R28, R33.reuse, 0x2, R28 ;  /* 0x00000002211c7819 */ /* 0x040fe2000001021c */
[----:B------:R-:W-:Y:S01]  /*47c0*/  IMAD.SHL.U32 R33, R33, 0x4, RZ ;  /* 0x0000000421217824 */ /* 0x000fe200078e00ff */
        /* <DEDUP_REMOVED lines=52> */
[----:B------:R-:W-:Y:S01]  /*4b10*/  SHF.L.U64.HI R39, R20, 0x2, R39 ;  /* 0x0000000214277819 */ /* 0x000fe20000010227 */
[----:B------:R-:W-:Y:S01]  /*4b20*/  VIADD R101, R101, 0xffffffff ;  /* 0xffffffff65657836 */ /* 0x000fe20000000000 */
[----:B------:R-:W-:-:S07]  /*4b30*/  SHF.L.U64.HI R42, R14, 0x2, R21 ;  /* 0x000000020e2a7819 */ /* 0x000fce0000010215 */
.L_x_10:
[----:B------:R-:W-:Y:S01]  /*4b40*/  UIADD3 UR5, UPT, UPT, UR5, 0x1, URZ ;  /* 0x0000000105057890 */ /* 0x000fe2000fffe0ff */
[----:B------:R-:W-:-:S04]  /*4b50*/  DEPBAR.LE SB0, 0x2 ;  /* 0x000080800000791a */ /* 0x000fc80000000000 */
[----:B------:R-:W-:Y:S01]  /*4b60*/  ULEA UR12, UR19, UR10, 0x3 ;  /* 0x0000000a130c7291 */ /* 0x000fe2000f8e18ff */
[----:B------:R-:W-:Y:S01]  /*4b70*/  IMAD.U32 R4, R4, -0x80000000, RZ ;  /* 0x8000000004047824 */ /* 0x000fe200078e00ff */
[----:B------:R-:W-:Y:S02]  /*4b80*/  UISETP.GT.AND UP1, UPT, UR5, 0x2, UPT ;  /* 0x000000020500788c */ /* 0x000fe4000bf24270 */
[----:B------:R-:W-:Y:S02]  /*4b90*/  UIADD3 UR12, UPT, UPT, UR12, 0xc000, URZ ;  /* 0x0000c0000c0c7890 */ /* 0x000fe4000fffe0ff */
[----:B------:R-:W-:Y:S01]  /*4ba0*/  USEL UR5, UR5, URZ, !UP1 ;  /* 0x000000ff05057287 */ /* 0x000fe2000c800000 */
[----:B------:R-:W-:Y:S06]  /*4bb0*/  BAR.SYNC.DEFER_BLOCKING 0x0 ;  /* 0x0000000000007b1d */ /* 0x000fec0000010000 */
[----:B------:R-:W-:Y:S05]  /*4bc0*/  @P1 BRA `(.L_x_8) ;  /* 0x00000000009c1947 */ /* 0x000fea0003800000 */
[----:B------:R-:W-:Y:S01]  /*4bd0*/  ULEA UR4, UR5, UR10, 0xd ;  /* 0x0000000a05047291 */ /* 0x000fe2000f8e68ff */
[----:B------:R-:W-:Y:S01]  /*4be0*/  UMOV UR8, URZ ;  /* 0x000000ff00087c82 */ /* 0x000fe20008000000 */
[----:B------:R-:W-:Y:S02]  /*4bf0*/  UMOV UR9, URZ ;  /* 0x000000ff00097c82 */ /* 0x000fe40008000000 */
[----:B------:R-:W-:Y:S02]  /*4c00*/  USHF.R.U32.HI UR14, URZ, 0x4, UR4 ;  /* 0x00000004ff0e7899 */ /* 0x000fe40008011604 */
[----:B------:R-:W-:Y:S02]  /*4c10*/  UIADD3 UR4, UPT, UPT, UR4, 0x6000, URZ ;  /* 0x0000600004047890 */ /* 0x000fe4000fffe0ff */
[----:B------:R-:W-:Y:S02]  /*4c20*/  USGXT.U32 UR14, UR14, 0xe ;  /* 0x0000000e0e0e789a */ /* 0x000fe40008000000 */
[----:B------:R-:W-:-:S02]  /*4c30*/  USHF.R.U32.HI UR4, URZ, 0x4, UR4 ;  /* 0x00000004ff047899 */ /* 0x000fc40008011604 */
[----:B------:R-:W-:Y:S02]  /*4c40*/  UIADD3 UR32, UP1, UPT, UR14, 0x2, URZ ;  /* 0x000000020e207890 */ /* 0x000fe4000ff3e0ff */
[----:B------:R-:W-:Y:S02]  /*4c50*/  USGXT.U32 UR16, UR4, 0xe ;  /* 0x0000000e0410789a */ /* 0x000fe40008000000 */
[----:B------:R-:W-:Y:S01]  /*4c60*/  UIADD3 UR38, UP2, UPT, UR32, 0x4, URZ ;  /* 0x0000000420267890 */ /* 0x000fe2000ff5e0ff */
[----:B------:R-:W-:Y:S01]  /*4c70*/  UMOV UR4, URZ ;  /* 0x000000ff00047c82 */ /* 0x000fe20008000000 */
[----:B------:R-:W-:Y:S01]  /*4c80*/  UMOV UR42, 0x0 ;  /* 0x00000000002a7882 */ /* 0x000fe20000000000 */
[----:B------:R-:W-:Y:S02]  /*4c90*/  UIADD3.X UR33, UPT, UPT, UR4, 0x40004040, URZ, UP1, !UPT ;  /* 0x4000404004217890 */ /* 0x000fe40008ffe4ff */
[----:B------:R-:W-:Y:S02]  /*4ca0*/  UIADD3 UR34, UP1, UPT, UR16, 0x2, URZ ;  /* 0x0000000210227890 */ /* 0x000fe4000ff3e0ff */
[----:B------:R-:W-:-:S02]  /*4cb0*/  UIADD3.X UR39, UPT, UPT, UR33, URZ, URZ, UP2, !UPT ;  /* 0x000000ff21277290 */ /* 0x000fc400097fe4ff */
[----:B------:R-:W-:Y:S02]  /*4cc0*/  UIADD3.X UR35, UPT, UPT, UR8, 0x40004040, URZ, UP1, !UPT ;  /* 0x4000404008237890 */ /* 0x000fe40008ffe4ff */
[----:B------:R-:W-:Y:S01]  /*4cd0*/  UIADD3 UR36, UP1, UPT, UR32, 0x2, URZ ;  /* 0x0000000220247890 */ /* 0x000fe2000ff3e0ff */
[----:B------:R-:W-:Y:S01]  /*4ce0*/  UMOV UR8, UR12 ;  /* 0x0000000c00087c82 */ /* 0x000fe20008000000 */
[----:B------:R-:W-:Y:S01]  /*4cf0*/  UIADD3 UR40, UP2, UPT, UR34, 0x4, URZ ;  /* 0x0000000422287890 */ /* 0x000fe2000ff5e0ff */
[----:B------:R-:W-:Y:S01]  /*4d00*/  UMOV UR4, UR8 ;  /* 0x0000000800047c82 */ /* 0x000fe20008000000 */
[----:B------:R-:W-:Y:S02]  /*4d10*/  UIADD3.X UR37, UPT, UPT, UR33, URZ, URZ, UP1, !UPT ;  /* 0x000000ff21257290 */ /* 0x000fe40008ffe4ff */
[----:B------:R-:W-:Y:S02]  /*4d20*/  UIADD3 UR8, UP1, UPT, UR34, 0x2, URZ ;  /* 0x0000000222087890 */ /* 0x000fe4000ff3e0ff */
[----:B------:R-:W-:-:S02]  /*4d30*/  UIADD3.X UR41, UPT, UPT, UR35, URZ, URZ, UP2, !UPT ;  /* 0x000000ff23297290 */ /* 0x000fc400097fe4ff */
[----:B------:R-:W-:Y:S01]  /*4d40*/  UIADD3.X UR9, UPT, UPT, UR35, URZ, URZ, UP1, !UPT ;  /* 0x000000ff23097290 */ /* 0x000fe20008ffe4ff */
[----:B------:R-:W-:Y:S01]  /*4d50*/  UMOV UR43, 0x4100910 ;  /* 0x04100910002b7882 */ /* 0x000fe20000000000 */
[----:B------:R-:W-:Y:S01]  /*4d60*/  UMOV UR15, 0x40004040 ;  /* 0x40004040000f7882 */ /* 0x000fe20000000000 */
[----:B------:R-:W-:Y:S01]  /*4d70*/  UMOV UR17, 0x40004040 ;  /* 0x4000404000117882 */ /* 0x000fe20000000000 */
[----:B------:R-:W-:Y:S01]  /*4d80*/  UMOV UR44, 0x0 ;  /* 0x00000000002c7882 */ /* 0x000fe20000000000 */
[----:B------:R-:W-:Y:S01]  /*4d90*/  UMOV UR45, 0x4100910 ;  /* 0x04100910002d7882 */ /* 0x000fe20000000000 */
[----:B------:R-:W-:Y:S01]  /*4da0*/  UMOV UR46, 0x0 ;  /* 0x00000000002e7882 */ /* 0x000fe20000000000 */
[----:B------:R-:W-:Y:S01]  /*4db0*/  UMOV UR47, 0x4100910 ;  /* 0x04100910002f7882 */ /* 0x000fe20000000000 */
[----:B------:R1:W-:Y:S01]  /*4dc0*/  UTCHMMA gdesc[UR14], gdesc[UR16], tmem[UR26], tmem[UR42], idesc[UR43], UPT ;  /* 0x00ff2a100e0075ea */ /* 0x0003e2000b80001a */
[----:B------:R-:W-:Y:S01]  /*4dd0*/  UMOV UR48, 0x0 ;  /* 0x0000000000307882 */ /* 0x000fe20000000000 */
[----:B------:R-:W-:Y:S01]  /*4de0*/  UMOV UR49, 0x4100910 ;  /* 0x0410091000317882 */ /* 0x000fe20000000000 */
[----:B------:R1:W-:Y:S01]  /*4df0*/  UTCHMMA gdesc[UR32], gdesc[UR34], tmem[UR26], tmem[UR44], idesc[UR45], UPT ;  /* 0x00ff2c22200075ea */ /* 0x0003e2000b80001a */
[----:B------:R1:W-:Y:S01]  /*4e00*/  UTCHMMA gdesc[UR36], gdesc[UR8], tmem[UR26], tmem[UR46], idesc[UR47], UPT ;  /* 0x00ff2e08240075ea */ /* 0x0003e2000b80001a */
[----:B------:R1:W-:Y:S01]  /*4e10*/  UTCHMMA gdesc[UR38], gdesc[UR40], tmem[UR26], tmem[UR48], idesc[UR49], UPT ;  /* 0x00ff3028260075ea */ /* 0x0003e2000b80001a */
[----:B------:R1:W-:Y:S01]  /*4e20*/  UTCBAR [UR4], URZ ;  /* 0x000000ff040073e9 */ /* 0x0003e200080000ff */
[----:B------:R-:W-:Y:S01]  /*4e30*/  NOP ;  /* 0x0000000000007918 */ /* 0x000fe20000000000 */
.L_x_8:
[----:B------:R-:W2:Y:S01]  /*4e40*/  SYNCS.PHASECHK.TRANS64.TRYWAIT P4, [UR18], R4 ;  /* 0x00000004ff0075a7 */ /* 0x000ea20008081112 */
[----:B------:R-:W-:Y:S01]  /*4e50*/  ISETP.LE.AND P3, PT, R100, UR7, PT ;  /* 0x0000000764007c0c */ /* 0x000fe2000bf63270 */
[----:B-1----:R-:W-:Y:S01]  /*4e60*/  UMOV UR4, UR6 ;  /* 0x0000000600047c82 */ /* 0x002fe20008000000 */
[----:B--2---:R-:W-:Y:S11]  /*4e70*/  @!P4 BRA `(.L_x_9) ;  /* 0x000000200018c947 */ /* 0x004ff60003800000 */
.L_x_16:
[----:B------:R-:W-:Y:S01]  /*4e80*/  BAR.SYNC.DEFER_BLOCKING 0x0 ;  /* 0x0000000000007b1d */ /* 0x000fe20000010000 */
[-C--:B------:R-:W-:Y:S01]  /*4e90*/  ISETP.GE.AND P4, PT, R37, R144.reuse, PT ;  /* 0x000000902500720c */ /* 0x080fe20003f86270 */
[----:B------:R-:W-:Y:S01]  /*4ea0*/  UIADD3 UR20, UPT, UPT, UR20, 0x1, URZ ;  /* 0x0000000114147890 */ /* 0x000fe2000fffe0ff */
[-C--:B------:R-:W-:Y:S01]  /*4eb0*/  ISETP.GE.AND P6, PT, R139, R144.reuse, PT ;  /* 0x000000908b00720c */ /* 0x080fe20003fc6270 */
[----:B------:R-:W-:Y:S01]  /*4ec0*/  UIADD3 UR7, UPT, UPT, UR7, 0x1, URZ ;  /* 0x0000000107077890 */ /* 0x000fe2000fffe0ff */
[----:B------:R-:W-:Y:S01]  /*4ed0*/  SEL R4, RZ, 0x4, P4 ;  /* 0x00000004ff047807 */ /* 0x000fe20002000000 */
[----:B------:R-:W-:Y:S01]  /*4ee0*/  UISETP.GT.AND UP1, UPT, UR20, 0x2, UPT ;  /* 0x000000021400788c */ /* 0x000fe2000bf24270 */
[-C--:B------:R-:W-:Y:S01]  /*4ef0*/  ISETP.GE.AND P4, PT, R140, R144.reuse, PT ;  /* 0x000000908c00720c */ /* 0x080fe20003f86270 */
[----:B------:R-:W-:Y:S01]  /*4f00*/  UIADD3 UR19, UPT, UPT, UR19, 0x1, URZ ;  /* 0x0000000113137890 */ /* 0x000fe2000fffe0ff */
[----:B------:R-:W-:Y:S01]  /*4f10*/  SEL R4, R4, RZ, !P3 ;  /* 0x000000ff04047207 */ /* 0x000fe20005800000 */
[----:B------:R-:W-:Y:S01]  /*4f20*/  USEL UR20, UR20, URZ, !UP1 ;  /* 0x000000ff14147287 */ /* 0x000fe2000c800000 */
[----:B------:R-:W-:Y:S01]  /*4f30*/  SEL R5, RZ, 0x4, P4 ;  /* 0x00000004ff057807 */ /* 0x000fe20002000000 */
[----:B------:R-:W-:Y:S01]  /*4f40*/  UISETP.GT.AND UP1, UPT, UR19, 0x1, UPT ;  /* 0x000000011300788c */ /* 0x000fe2000bf24270 */
[----:B------:R-:W-:Y:S01]  /*4f50*/  ISETP.NE.U32.AND P5, PT, R4, RZ, PT ;  /* 0x000000ff0400720c */ /* 0x000fe20003fa5070 */
[----:B------:R-:W-:Y:S01]  /*4f60*/  ULEA UR6, UR20, UR10, 0xd ;  /* 0x0000000a14067291 */ /* 0x000fe2000f8e68ff */
[----:B------:R-:W-:Y:S01]  /*4f70*/  IADD3 R4, P4, PT, R91, UR21, RZ ;  /* 0x000000155b047c10 */ /* 0x000fe2000ff9e0ff */
[----:B------:R-:W-:Y:S01]  /*4f80*/  USEL UR19, UR19, URZ, !UP1 ;  /* 0x000000ff13137287 */ /* 0x000fe2000c800000 */
[----:B------:R-:W-:Y:S01]  /*4f90*/  SEL R6, R5, RZ, !P3 ;  /* 0x000000ff05067207 */ /* 0x000fe20005800000 */
[----:B------:R-:W-:Y:S01]  /*4fa0*/  UMOV UR18, UR12 ;  /* 0x0000000c00127c82 */ /* 0x000fe20008000000 */
[----:B------:R-:W-:Y:S01]  /*4fb0*/  IADD3.X R5, PT, PT, R90, UR13, RZ, P4, !PT ;  /* 0x0000000d5a057c10 */ /* 0x000fe2000a7fe4ff */
[----:B------:R-:W-:Y:S01]  /*4fc0*/  VIADD R11, R130, UR6 ;  /* 0x00000006820b7c36 */ /* 0x000fe20008000000 */
[----:B------:R-:W-:Y:S01]  /*4fd0*/  ISETP.NE.U32.AND P4, PT, R6, RZ, PT ;  /* 0x000000ff0600720c */ /* 0x000fe20003f85070 */
[----:B------:R-:W-:Y:S01]  /*4fe0*/  VIADD R15, R128, UR6 ;  /* 0x00000006800f7c36 */ /* 0x000fe20008000000 */
[----:B------:R-:W-:Y:S01]  /*4ff0*/  SEL R7, RZ, 0x4, P6 ;  /* 0x00000004ff077807 */ /* 0x000fe20003000000 */
[----:B------:R-:W-:Y:S01]  /*5000*/  VIADD R17, R41, UR6 ;  /* 0x0000000629117c36 */ /* 0x000fe20008000000 */
[----:B------:R-:W-:Y:S01]  /*5010*/  ISETP.GE.AND P6, PT, R138, R144, PT ;  /* 0x000000908a00720c */ /* 0x000fe20003fc6270 */
[----:B------:R-:W-:Y:S01]  /*5020*/  @!PT LDS RZ, [RZ] ;  /* 0x00000000fffff984 */ /* 0x000fe20000000800 */
[----:B------:R-:W-:Y:S01]  /*5030*/  @!PT LDS RZ, [RZ] ;  /* 0x00000000fffff984 */ /* 0x000fe20000000800 */
[----:B------:R-:W-:Y:S01]  /*5040*/  @!PT LDS RZ, [RZ] ;  /* 0x00000000fffff984 */ /* 0x000fe20000000800 */
[----:B------:R1:W-:Y:S01]  /*5050*/  LDGSTS.E [R11], desc[UR22][R4.64], P5 ;  /* 0x00000000040b7fae */ /* 0x0003e2000a9a1016 */
[----:B------:R-:W-:Y:S01]  /*5060*/  IADD3 R6, P5, PT, R89, UR21, RZ ;  /* 0x0000001559067c10 */ /* 0x000fe2000ffbe0ff */
[----:B------:R-:W-:Y:S01]  /*5070*/  VIADD R19, R34, UR6 ;  /* 0x0000000622137c36 */ /* 0x000fe20008000000 */
[----:B------:R-:W-:Y:S01]  /*5080*/  SEL R8, R7, RZ, !P3 ;  /* 0x000000ff07087207 */ /* 0x000fe20005800000 */
[----:B------:R-:W-:Y:S01]  /*5090*/  VIADD R21, R27, UR6 ;  /* 0x000000061b157c36 */ /* 0x000fe20008000000 */
[----:B------:R-:W-:Y:S01]  /*50a0*/  IADD3.X R7, PT, PT, R88, UR13, RZ, P5, !PT ;  /* 0x0000000d58077c10 */ /* 0x000fe2000affe4ff */
[----:B------:R-:W-:Y:S01]  /*50b0*/  VIADD R103, R132, UR6 ;  /* 0x0000000684677c36 */ /* 0x000fe20008000000 */
[----:B------:R-:W-:Y:S01]  /*50c0*/  ISETP.NE.U32.AND P5, PT, R8, RZ, PT ;  /* 0x000000ff0800720c */ /* 0x000fe20003fa5070 */
[----:B------:R-:W-:Y:S01]  /*50d0*/  VIADD R105, R12, UR6 ;  /* 0x000000060c697c36 */ /* 0x000fe20008000000 */
[----:B------:R-:W-:Y:S01]  /*50e0*/  SEL R9, RZ, 0x4, P6 ;  /* 0x00000004ff097807 */ /* 0x000fe20003000000 */
[----:B------:R2:W-:Y:S01]  /*50f0*/  LDGSTS.E [R11+0x8], desc[UR22][R6.64], P4 ;  /* 0x00008000060b7fae */ /* 0x0005e2000a1a1016 */
[----:B------:R-:W-:-:S02]  /*5100*/  IADD3 R8, P4, PT, R87, UR21, RZ ;  /* 0x0000001557087c10 */ /* 0x000fc4000ff9e0ff */
[----:B------:R-:W-:Y:S02]  /*5110*/  SEL R10, R9, RZ, !P3 ;  /* 0x000000ff090a7207 */ /* 0x000fe40005800000 */
[----:B------:R-:W-:Y:S02]  /*5120*/  ISETP.GE.AND P6, PT, R135, R144, PT ;  /* 0x000000908700720c */ /* 0x000fe40003fc6270 */
[----:B------:R-:W-:Y:S02]  /*5130*/  IADD3.X R9, PT, PT, R86, UR13, RZ, P4, !PT ;  /* 0x0000000d56097c10 */ /* 0x000fe4000a7fe4ff */
[----:B------:R-:W-:Y:S02]  /*5140*/  ISETP.NE.U32.AND P4, PT, R10, RZ, PT ;  /* 0x000000ff0a00720c */ /* 0x000fe40003f85070 */
[----:B-1----:R-:W-:Y:S01]  /*5150*/  SEL R5, RZ, 0x4, P6 ;  /* 0x00000004ff057807 */ /* 0x002fe20003000000 */
[----:B------:R1:W-:Y:S01]  /*5160*/  LDGSTS.E [R15], desc[UR22][R8.64], P5 ;  /* 0x00000000080f7fae */ /* 0x0003e2000a9a1016 */
[----:B------:R-:W-:Y:S01]  /*5170*/  IADD3 R4, P5, PT, R85, UR21, RZ ;  /* 0x0000001555047c10 */ /* 0x000fe2000ffbe0ff */
[----:B--2---:R-:W-:Y:S01]  /*5180*/  VIADD R11, R49, UR6 ;  /* 0x00000006310b7c36 */ /* 0x004fe20008000000 */
[----:B------:R-:W-:-:S02]  /*5190*/  SEL R6, R5, RZ, !P3 ;  /* 0x000000ff05067207 */ /* 0x000fc40005800000 */
[----:B------:R-:W-:Y:S02]  /*51a0*/  ISETP.GE.AND P6, PT, R133, R144, PT ;  /* 0x000000908500720c */ /* 0x000fe40003fc6270 */
[----:B------:R-:W-:Y:S02]  /*51b0*/  IADD3.X R5, PT, PT, R84, UR13, RZ, P5, !PT ;  /* 0x0000000d54057c10 */ /* 0x000fe4000affe4ff */
[----:B------:R-:W-:Y:S02]  /*51c0*/  ISETP.NE.U32.AND P5, PT, R6, RZ, PT ;  /* 0x000000ff0600720c */ /* 0x000fe40003fa5070 */
[----:B------:R-:W-:Y:S01]  /*51d0*/  SEL R7, RZ, 0x4, P6 ;  /* 0x00000004ff077807 */ /* 0x000fe20003000000 */
[----:B------:R2:W-:Y:S01]  /*51e0*/  LDGSTS.E [R15+0x8], desc[UR22][R4.64], P4 ;  /* 0x00008000040f7fae */ /* 0x0005e2000a1a1016 */
[----:B------:R-:W-:Y:S02]  /*51f0*/  IADD3 R6, P4, PT, R83, UR21, RZ ;  /* 0x0000001553067c10 */ /* 0x000fe4000ff9e0ff */
[----:B------:R-:W-:-:S02]  /*5200*/  SEL R10, R7, RZ, !P3 ;  /* 0x000000ff070a7207 */ /* 0x000fc40005800000 */
[----:B------:R-:W-:Y:S02]  /*5210*/  ISETP.GE.AND P6, PT, R126, R144, PT ;  /* 0x000000907e00720c */ /* 0x000fe40003fc6270 */
[----:B------:R-:W-:Y:S02]  /*5220*/  IADD3.X R7, PT, PT, R82, UR13, RZ, P4, !PT ;  /* 0x0000000d52077c10 */ /* 0x000fe4000a7fe4ff */
[----:B------:R-:W-:Y:S02]  /*5230*/  ISETP.NE.U32.AND P4, PT, R10, RZ, PT ;  /* 0x000000ff0a00720c */ /* 0x000fe40003f85070 */
[----:B-1----:R-:W-:Y:S01]  /*5240*/  SEL R9, RZ, 0x4, P6 ;  /* 0x00000004ff097807 */ /* 0x002fe20003000000 */
[----:B------:R1:W-:Y:S01]  /*5250*/  LDGSTS.E [R11], desc[UR22][R6.64], P5 ;  /* 0x00000000060b7fae */ /* 0x0003e2000a9a1016 */
[----:B------:R-:W-:Y:S02]  /*5260*/  IADD3 R8, P5, PT, R81, UR21, RZ ;  /* 0x0000001551087c10 */ /* 0x000fe4000ffbe0ff */
[----:B--2---:R-:W-:-:S02]  /*5270*/  SEL R4, R9, RZ, !P3 ;  /* 0x000000ff09047207 */ /* 0x004fc40005800000 */
        /* <DEDUP_REMOVED lines=21> */
[----:B------:R-:W-:Y:S02]  /*53d0*/  IADD3.X R9, PT, PT, R74, UR13, RZ, P4, !PT ;  /* 0x0000000d4a097c10 */ /* 0x000fe4000a7fe4ff */
[----:B------:R-:W-:Y:S02]  /*53e0*/  ISETP.GE.AND P6, PT, R46, R144, PT ;  /* 0x000000902e00720c */ /* 0x000fe40003fc6270 */
[----:B------:R-:W-:Y:S01]  /*53f0*/  ISETP.NE.U32.AND P4, PT, R10, RZ, PT ;  /* 0x000000ff0a00720c */ /* 0x000fe20003f85070 */
[----:B------:R3:W-:Y:S01]  /*5400*/  LDGSTS.E [R19], desc[UR22][R8.64], P5 ;  /* 0x0000000008137fae */ /* 0x0007e2000a9a1016 */
[----:B-1----:R-:W-:Y:S01]  /*5410*/  SEL R4, RZ, 0x4, P6 ;  /* 0x00000004ff047807 */ /* 0x002fe20003000000 */
[----:B--2---:R-:W-:Y:S01]  /*5420*/  VIADD R17, R29, UR6 ;  /* 0x000000061d117c36 */ /* 0x004fe20008000000 */
[----:B------:R-:W-:Y:S02]  /*5430*/  IADD3 R14, P5, PT, R73, UR21, RZ ;  /* 0x00000015490e7c10 */ /* 0x000fe4000ffbe0ff */
[----:B------:R-:W-:-:S02]  /*5440*/  SEL R4, R4, RZ, !P3 ;  /* 0x000000ff04047207 */ /* 0x000fc40005800000 */
[-C--:B------:R-:W-:Y:S02]  /*5450*/  ISETP.GE.AND P6, PT, R44, R144.reuse, PT ;  /* 0x000000902c00720c */ /* 0x080fe40003fc6270 */
[----:B------:R-:W-:Y:S02]  /*5460*/  IADD3.X R15, PT, PT, R72, UR13, RZ, P5, !PT ;  /* 0x0000000d480f7c10 */ /* 0x000fe4000affe4ff */
[----:B------:R-:W-:Y:S02]  /*5470*/  ISETP.NE.U32.AND P5, PT, R4, RZ, PT ;  /* 0x000000ff0400720c */ /* 0x000fe40003fa5070 */
[----:B------:R-:W-:Y:S01]  /*5480*/  SEL R4, RZ, 0x4, P6 ;  /* 0x00000004ff047807 */ /* 0x000fe20003000000 */
[----:B------:R1:W-:Y:S01]  /*5490*/  LDGSTS.E [R19+0x8], desc[UR22][R14.64], P4 ;  /* 0x000080000e137fae */ /* 0x0003e2000a1a1016 */
[----:B------:R-:W-:Y:S02]  /*54a0*/  ISETP.GE.AND P4, PT, R32, R144, PT ;  /* 0x000000902000720c */ /* 0x000fe40003f86270 */
[----:B------:R-:W-:-:S02]  /*54b0*/  IADD3 R10, P6, PT, R71, UR21, RZ ;  /* 0x00000015470a7c10 */ /* 0x000fc4000ffde0ff */
[----:B------:R-:W-:Y:S02]  /*54c0*/  SEL R4, R4, RZ, !P3 ;  /* 0x000000ff04047207 */ /* 0x000fe40005800000 */
[----:B------:R-:W-:Y:S02]  /*54d0*/  SEL R5, RZ, 0x4, P4 ;  /* 0x00000004ff057807 */ /* 0x000fe40002000000 */
[----:B------:R-:W-:Y:S02]  /*54e0*/  IADD3.X R11, PT, PT, R70, UR13, RZ, P6, !PT ;  /* 0x0000000d460b7c10 */ /* 0x000fe4000b7fe4ff */
[----:B------:R-:W-:Y:S02]  /*54f0*/  ISETP.NE.U32.AND P6, PT, R4, RZ, PT ;  /* 0x000000ff0400720c */ /* 0x000fe40003fc5070 */
[----:B------:R-:W-:Y:S01]  /*5500*/  IADD3 R4, P4, PT, R69, UR21, RZ ;  /* 0x0000001545047c10 */ /* 0x000fe2000ff9e0ff */
[----:B------:R-:W-:Y:S01]  /*5510*/  LDGSTS.E [R17], desc[UR22][R10.64], P5 ;  /* 0x000000000a117fae */ /* 0x000fe2000a9a1016 */
[----:B------:R-:W-:-:S02]  /*5520*/  SEL R6, R5, RZ, !P3 ;  /* 0x000000ff05067207 */ /* 0x000fc40005800000 */
[----:B------:R-:W-:Y:S02]  /*5530*/  IADD3.X R5, PT, PT, R68, UR13, RZ, P4, !PT ;  /* 0x0000000d44057c10 */ /* 0x000fe4000a7fe4ff */
[----:B------:R-:W-:Y:S02]  /*5540*/  ISETP.NE.U32.AND P4, PT, R6, RZ, PT ;  /* 0x000000ff0600720c */ /* 0x000fe40003f85070 */
[----:B------:R-:W-:-:S03]  /*5550*/  IADD3 R6, P5, PT, R99, UR21, RZ ;  /* 0x0000001563067c10 */ /* 0x000fc6000ffbe0ff */
[----:B------:R2:W-:Y:S01]  /*5560*/  LDGSTS.E [R17+0x8], desc[UR22][R4.64], P6 ;  /* 0x0000800004117fae */ /* 0x0005e2000b1a1016 */
[----:B------:R-:W-:Y:S02]  /*5570*/  IADD3.X R7, PT, PT, R97, UR13, RZ, P5, !PT ;  /* 0x0000000d61077c10 */ /* 0x000fe4000affe4ff */
[-C--:B------:R-:W-:Y:S02]  /*5580*/  ISETP.GE.AND P6, PT, R31, R144.reuse, PT ;  /* 0x000000901f00720c */ /* 0x080fe40003fc6270 */
[----:B---3--:R-:W-:Y:S02]  /*5590*/  IADD3 R8, P5, PT, R98, UR21, RZ ;  /* 0x0000001562087c10 */ /* 0x008fe4000ffbe0ff */
[----:B-1----:R-:W-:Y:S01]  /*55a0*/  SEL R14, RZ, 0x4, P6 ;  /* 0x00000004ff0e7807 */ /* 0x002fe20003000000 */
[----:B------:R1:W-:Y:S01]  /*55b0*/  LDGSTS.E [R21], desc[UR22][R6.64], P4 ;  /* 0x0000000006157fae */ /* 0x0003e2000a1a1016 */
[-C--:B------:R-:W-:Y:S02]  /*55c0*/  ISETP.GE.AND P4, PT, R30, R144.reuse, PT ;  /* 0x000000901e00720c */ /* 0x080fe40003f86270 */
[----:B------:R-:W-:Y:S01]  /*55d0*/  SEL R14, R14, RZ, !P3 ;  /* 0x000000ff0e0e7207 */ /* 0x000fe20005800000 */
[----:B--2---:R-:W-:Y:S01]  /*55e0*/  VIADD R17, R22, UR6 ;  /* 0x0000000616117c36 */ /* 0x004fe20008000000 */
[----:B------:R-:W-:Y:S01]  /*55f0*/  SEL R4, RZ, 0x4, P4 ;  /* 0x00000004ff047807 */ /* 0x000fe20002000000 */
[----:B------:R-:W-:Y:S01]  /*5600*/  USEL UR6, URZ, 0x1, !UP1 ;  /* 0x00000001ff067887 */ /* 0x000fe2000c800000 */
[----:B------:R-:W-:-:S02]  /*5610*/  ISETP.GE.AND P4, PT, R25, R144, PT ;  /* 0x000000901900720c */ /* 0x000fc40003f86270 */
[----:B------:R-:W-:Y:S01]  /*5620*/  IADD3.X R9, PT, PT, R95, UR13, RZ, P5, !PT ;  /* 0x0000000d5f097c10 */ /* 0x000fe2000affe4ff */
[----:B------:R-:W-:Y:S01]  /*5630*/  ULOP3.LUT UR6, UR4, UR6, URZ, 0x3c, !UPT ;  /* 0x0000000604067292 */ /* 0x000fe2000f8e3cff */
[----:B------:R-:W-:Y:S02]  /*5640*/  ISETP.NE.U32.AND P6, PT, R14, RZ, PT ;  /* 0x000000ff0e00720c */ /* 0x000fe40003fc5070 */
[----:B------:R-:W-:Y:S02]  /*5650*/  IADD3 R10, P5, PT, R96, UR21, RZ ;  /* 0x00000015600a7c10 */ /* 0x000fe4000ffbe0ff */
[----:B------:R-:W-:Y:S02]  /*5660*/  SEL R4, R4, RZ, !P3 ;  /* 0x000000ff04047207 */ /* 0x000fe40005800000 */
[----:B------:R-:W-:Y:S02]  /*5670*/  SEL R5, RZ, 0x4, P4 ;  /* 0x00000004ff057807 */ /* 0x000fe40002000000 */
[----:B------:R-:W-:-:S02]  /*5680*/  IADD3.X R11, PT, PT, R94, UR13, RZ, P5, !PT ;  /* 0x0000000d5e0b7c10 */ /* 0x000fc4000affe4ff */
[----:B------:R-:W-:Y:S01]  /*5690*/  ISETP.GE.AND P4, PT, R145, R144, PT ;  /* 0x000000909100720c */ /* 0x000fe20003f86270 */
[----:B------:R-:W-:Y:S01]  /*56a0*/  VIADD R144, R144, 0xffffffe0 ;  /* 0xffffffe090907836 */ /* 0x000fe20000000000 */
[----:B------:R-:W-:Y:S01]  /*56b0*/  ISETP.NE.U32.AND P5, PT, R4, RZ, PT ;  /* 0x000000ff0400720c */ /* 0x000fe20003fa5070 */
[----:B------:R2:W-:Y:S01]  /*56c0*/  LDGSTS.E [R21+0x8], desc[UR22][R8.64], P6 ;  /* 0x0000800008157fae */ /* 0x0005e2000b1a1016 */
[----:B------:R-:W-:Y:S02]  /*56d0*/  SEL R5, R5, RZ, !P3 ;  /* 0x000000ff05057207 */ /* 0x000fe40005800000 */
[----:B------:R-:W-:Y:S02]  /*56e0*/  SEL R4, RZ, 0x4, P4 ;  /* 0x00000004ff047807 */ /* 0x000fe40002000000 */
[----:B------:R-:W-:Y:S02]  /*56f0*/  ISETP.NE.U32.AND P4, PT, R5, RZ, PT ;  /* 0x000000ff0500720c */ /* 0x000fe40003f85070 */
[----:B------:R-:W-:Y:S01]  /*5700*/  IADD3 R14, P6, PT, R93, UR21, RZ ;  /* 0x000000155d0e7c10 */ /* 0x000fe2000ffde0ff */
[----:B------:R-:W-:Y:S01]  /*5710*/  UIADD3 UR21, UP3, UPT, UR21, UR27, URZ ;  /* 0x0000001b15157290 */ /* 0x000fe2000ff7e0ff */
[----:B------:R-:W-:-:S02]  /*5720*/  SEL R4, R4, RZ, !P3 ;  /* 0x000000ff04047207 */ /* 0x000fc40005800000 */
[----:B------:R-:W-:Y:S01]  /*5730*/  IADD3.X R15, PT, PT, R92, UR13, RZ, P6, !PT ;  /* 0x0000000d5c0f7c10 */ /* 0x000fe2000b7fe4ff */
[----:B------:R3:W-:Y:S01]  /*5740*/  LDGSTS.E [R17], desc[UR22][R10.64], P5 ;  /* 0x000000000a117fae */ /* 0x0007e2000a9a1016 */
[----:B------:R-:W-:Y:S01]  /*5750*/  IADD3 R18, P5, PT, R67, UR24, RZ ;  /* 0x0000001843127c10 */ /* 0x000fe2000ffbe0ff */
[----:B------:R-:W-:Y:S01]  /*5760*/  UIADD3.X UR13, UPT, UPT, UR13, UR28, URZ, UP3, !UPT ;  /* 0x0000001c0d0d7290 */ /* 0x000fe20009ffe4ff */
[----:B------:R-:W-:Y:S02]  /*5770*/  ISETP.NE.U32.AND P3, PT, R4, RZ, PT ;  /* 0x000000ff0400720c */ /* 0x000fe40003f65070 */
[----:B------:R-:W-:Y:S01]  /*5780*/  IADD3.X R19, PT, PT, R66, UR25, RZ, P5, !PT ;  /* 0x0000001942137c10 */ /* 0x000fe2000affe4ff */
[----:B------:R4:W-:Y:S01]  /*5790*/  LDGSTS.E [R17+0x8], desc[UR22][R14.64], P4 ;  /* 0x000080000e117fae */ /* 0x0009e2000a1a1016 */
[----:B-1----:R-:W-:Y:S02]  /*57a0*/  IADD3 R6, P4, PT, R59, UR24, RZ ;  /* 0x000000183b067c10 */ /* 0x002fe4000ff9e0ff */
[----:B--2---:R-:W-:Y:S01]  /*57b0*/  IADD3 R8, P5, PT, R55, UR24, RZ ;  /* 0x0000001837087c10 */ /* 0x004fe2000ffbe0ff */
[----:B------:R-:W0:Y:S01]  /*57c0*/  LDGDEPBAR ;  /* 0x00000000000079af */ /* 0x000e220000000000 */
[----:B------:R-:W-:-:S02]  /*57d0*/  IADD3.X R7, PT, PT, R58, UR25, RZ, P4, !PT ;  /* 0x000000193a077c10 */ /* 0x000fc4000a7fe4ff */
[----:B------:R-:W-:Y:S02]  /*57e0*/  IADD3 R4, P6, PT, R63, UR24, RZ ;  /* 0x000000183f047c10 */ /* 0x000fe4000ffde0ff */
[----:B---3--:R-:W-:Y:S01]  /*57f0*/  IADD3 R10, P4, PT, R51, UR24, RZ ;  /* 0x00000018330a7c10 */ /* 0x008fe2000ff9e0ff */
[----:B------:R1:W-:Y:S01]  /*5800*/  LDGSTS.E [R103+0x6000], desc[UR22][R18.64], P3 ;  /* 0x0600000012677fae */ /* 0x0003e200099a1016 */
[----:B------:R-:W-:Y:S02]  /*5810*/  IADD3.X R9, PT, PT, R54, UR25, RZ, P5, !PT ;  /* 0x0000001936097c10 */ /* 0x000fe4000affe4ff */
[----:B----4-:R-:W-:Y:S02]  /*5820*/  IADD3 R14, P5, PT, R43, UR24, RZ ;  /* 0x000000182b0e7c10 */ /* 0x010fe4000ffbe0ff */
[----:B------:R-:W-:Y:S02]  /*5830*/  IADD3.X R5, PT, PT, R62, UR25, RZ, P6, !PT ;  /* 0x000000193e057c10 */ /* 0x000fe4000b7fe4ff */
[----:B------:R-:W-:-:S02]  /*5840*/  IADD3.X R11, PT, PT, R50, UR25, RZ, P4, !PT ;  /* 0x00000019320b7c10 */ /* 0x000fc4000a7fe4ff */
[----:B------:R-:W-:Y:S01]  /*5850*/  IADD3 R16, P4, PT, R38, UR24, RZ ;  /* 0x0000001826107c10 */ /* 0x000fe2000ff9e0ff */
[----:B------:R2:W-:Y:S01]  /*5860*/  LDGSTS.E [R103+0x6400], desc[UR22][R4.64], P3 ;  /* 0x0640000004677fae */ /* 0x0005e200099a1016 */
[----:B------:R-:W-:Y:S02]  /*5870*/  IADD3.X R15, PT, PT, R42, UR25, RZ, P5, !PT ;  /* 0x000000192a0f7c10 */ /* 0x000fe4000affe4ff */
[----:B-1----:R-:W-:Y:S01]  /*5880*/  IADD3 R18, P5, PT, R26, UR24, RZ ;  /* 0x000000181a127c10 */ /* 0x002fe2000ffbe0ff */
[----:B------:R1:W-:Y:S01]  /*5890*/  LDGSTS.E [R103+0x6800], desc[UR22][R6.64], P3 ;  /* 0x0680000006677fae */ /* 0x0003e200099a1016 */
[----:B------:R-:W-:Y:S02]  /*58a0*/  IADD3.X R17, PT, PT, R35, UR25, RZ, P4, !PT ;  /* 0x0000001923117c10 */ /* 0x000fe4000a7fe4ff */
[----:B------:R-:W-:Y:S01]  /*58b0*/  IADD3 R20, P4, PT, R65, UR24, RZ ;  /* 0x0000001841147c10 */ /* 0x000fe2000ff9e0ff */
[----:B------:R3:W-:Y:S01]  /*58c0*/  LDGSTS.E [R103+0x6c00], desc[UR22][R8.64], P3 ;  /* 0x06c0000008677fae */ /* 0x0007e200099a1016 */
[----:B------:R-:W-:-:S02]  /*58d0*/  IADD3.X R19, PT, PT, R24, UR25, RZ, P5, !PT ;  /* 0x0000001918137c10 */ /* 0x000fc4000affe4ff */
[----:B------:R-:W-:Y:S01]  /*58e0*/  IADD3.X R21, PT, PT, R64, UR25, RZ, P4, !PT ;  /* 0x0000001940157c10 */ /* 0x000fe2000a7fe4ff */
[----:B------:R4:W-:Y:S01]  /*58f0*/  LDGSTS.E [R103+0x7000], desc[UR22][R10.64], P3 ;  /* 0x070000000a677fae */ /* 0x0009e200099a1016 */
[----:B--2---:R-:W-:Y:S02]  /*5900*/  IADD3 R4, P6, PT, R48, UR24, RZ ;  /* 0x0000001830047c10 */ /* 0x004fe4000ffde0ff */
[----:B-1----:R-:W-:Y:S01]  /*5910*/  IADD3 R6, P5, PT, R61, UR24, RZ ;  /* 0x000000183d067c10 */ /* 0x002fe2000ffbe0ff */
[----:B------:R1:W-:Y:S01]  /*5920*/  LDGSTS.E [R103+0x7400], desc[UR22][R14.64], P3 ;  /* 0x074000000e677fae */ /* 0x0003e200099a1016 */
[----:B------:R-:W-:Y:S02]  /*5930*/  IADD3.X R5, PT, PT, R45, UR25, RZ, P6, !PT ;  /* 0x000000192d057c10 */ /* 0x000fe4000b7fe4ff */
[----:B---3--:R-:W-:Y:S01]  /*5940*/  IADD3 R8, P4, PT, R57, UR24, RZ ;  /* 0x0000001839087c10 */ /* 0x008fe2000ff9e0ff */
[----:B------:R2:W-:Y:S01]  /*5950*/  LDGSTS.E [R103+0x7800], desc[UR22][R16.64], P3 ;  /* 0x0780000010677fae */ /* 0x0005e200099a1016 */
[----:B------:R-:W-:-:S02]  /*5960*/  IADD3.X R7, PT, PT, R60, UR25, RZ, P5, !PT ;  /* 0x000000193c077c10 */ /* 0x000fc4000affe4ff */
[----:B----4-:R-:W-:Y:S01]  /*5970*/  IADD3 R10, P5, PT, R53, UR24, RZ ;  /* 0x00000018350a7c10 */ /* 0x010fe2000ffbe0ff */
[----:B------:R3:W-:Y:S01]  /*5980*/  LDGSTS.E [R103+0x7c00], desc[UR22][R18.64], P3 ;  /* 0x07c0000012677fae */ /* 0x0007e200099a1016 */
[----:B------:R-:W-:Y:S02]  /*5990*/  IADD3.X R9, PT, PT, R56, UR25, RZ, P4, !PT ;  /* 0x0000001938097c10 */ /* 0x000fe4000a7fe4ff */
[----:B------:R-:W-:Y:S01]  /*59a0*/  IADD3.X R11, PT, PT, R52, UR25, RZ, P5, !PT ;  /* 0x00000019340b7c10 */ /* 0x000fe2000affe4ff */
[----:B------:R-:W-:Y:S01]  /*59b0*/  LDGSTS.E [R105+0x6200], desc[UR22][R20.64], P3 ;  /* 0x0620000014697fae */ /* 0x000fe200099a1016 */
[----:B-1----:R-:W-:Y:S02]  /*59c0*/  IADD3 R14, P4, PT, R40, UR24, RZ ;  /* 0x00000018280e7c10 */ /* 0x002fe4000ff9e0ff */
[----:B--2---:R-:W-:Y:S01]  /*59d0*/  IADD3 R16, P5, PT, R33, UR24, RZ ;  /* 0x0000001821107c10 */ /* 0x004fe2000ffbe0ff */
[----:B------:R-:W-:Y:S01]  /*59e0*/  LDGSTS.E [R105+0x6600], desc[UR22][R6.64], P3 ;  /* 0x0660000006697fae */ /* 0x000fe200099a1016 */
[----:B------:R-:W-:-:S02]  /*59f0*/  IADD3.X R15, PT, PT, R39, UR25, RZ, P4, !PT ;  /* 0x00000019270f7c10 */ /* 0x000fc4000a7fe4ff */
[----:B---3--:R-:W-:Y:S01]  /*5a00*/  IADD3 R18, P6, PT, R23, UR24, RZ ;  /* 0x0000001817127c10 */ /* 0x008fe2000ffde0ff */
[----:B------:R-:W-:Y:S01]  /*5a10*/  LDGSTS.E [R105+0x6a00], desc[UR22][R8.64], P3 ;  /* 0x06a0000008697fae */ /* 0x000fe200099a1016 */
[----:B------:R-:W-:Y:S01]  /*5a20*/  IADD3.X R17, PT, PT, R28, UR25, RZ, P5, !PT ;  /* 0x000000191c117c10 */ /* 0x000fe2000affe4ff */
[----:B------:R-:W-:Y:S01]  /*5a30*/  UIADD3 UR24, UP2, UPT, UR24, UR29, URZ ;  /* 0x0000001d18187290 */ /* 0x000fe2000ff5e0ff */
[----:B------:R-:W-:Y:S01]  /*5a40*/  IADD3.X R19, PT, PT, R13, UR25, RZ, P6, !PT ;  /* 0x000000190d137c10 */ /* 0x000fe2000b7fe4ff */
[----:B------:R-:W-:Y:S02]  /*5a50*/  LDGSTS.E [R105+0x6e00], desc[UR22][R10.64], P3 ;  /* 0x06e000000a697fae */ /* 0x000fe400099a1016 */
[----:B------:R-:W-:Y:S02]  /*5a60*/  UIADD3.X UR25, UPT, UPT, UR25, UR30, URZ, UP2, !UPT ;  /* 0x0000001e19197290 */ /* 0x000fe400097fe4ff */
[----:B------:R1:W-:Y:S04]  /*5a70*/  LDGSTS.E [R105+0x7200], desc[UR22][R4.64], P3 ;  /* 0x0720000004697fae */ /* 0x0003e800099a1016 */
[----:B------:R2:W-:Y:S04]  /*5a80*/  LDGSTS.E [R105+0x7600], desc[UR22][R14.64], P3 ;  /* 0x076000000e697fae */ /* 0x0005e800099a1016 */
[----:B------:R2:W-:Y:S04]  /*5a90*/  LDGSTS.E [R105+0x7a00], desc[UR22][R16.64], P3 ;  /* 0x07a0000010697fae */ /* 0x0005e800099a1016 */
[----:B------:R2:W-:Y:S01]  /*5aa0*/  LDGSTS.E [R105+0x7e00], desc[UR22][R18.64], P3 ;  /* 0x07e0000012697fae */ /* 0x0005e200099a1016 */
[----:B------:R-:W-:Y:S01]  /*5ab0*/  ISETP.NE.U32.AND P3, PT, R101, UR7, PT ;  /* 0x0000000765007c0c */ /* 0x000fe2000bf65070 */
[----:B-1----:R-:W-:-:S02]  /*5ac0*/  IMAD.U32 R4, RZ, RZ, UR4 ;  /* 0x00000004ff047e24 */ /* 0x002fc4000f8e00ff */
[----:B------:R-:W0:Y:S10]  /*5ad0*/  LDGDEPBAR ;  /* 0x00000000000079af */ /* 0x000e340000000000 */
[----:B--2---:R-:W-:Y:S05]  /*5ae0*/  @P3 BRA `(.L_x_10) ;  /* 0xfffffff000143947 */ /* 0x004fea000383ffff */
.L_x_7:
[C---:B------:R-:W-:Y:S02]  /*5af0*/  IMAD.SHL.U32 R38, R0.reuse, 0x10, RZ ;  /* 0x0000001000267824 */ /* 0x040fe400078e00ff */
[----:B------:R-:W-:Y:S01]  /*5b00*/  IMAD.SHL.U32 R39, R0, 0x80, RZ ;  /* 0x0000008000277824 */ /* 0x000fe200078e00ff */
[----:B------:R-:W-:Y:S06]  /*5b10*/  @!P2 BRA `(.L_x_11) ;  /* 0x000000000010a947 */ /* 0x000fec0003800000 */
[----:B------:R-:W-:-:S06]  /*5b20*/  USHF.L.U32 UR4, UR4, 0x1f, URZ ;  /* 0x0000001f04047899 */ /* 0x000fcc00080006ff */
[----:B------:R-:W-:-:S04]  /*5b30*/  IMAD.U32 R4, RZ, RZ, UR4 ;  /* 0x00000004ff047e24 */ /* 0x000fc8000f8e00ff */
[----:B------:R-:W1:Y:S02]  /*5b40*/  SYNCS.PHASECHK.TRANS64.TRYWAIT P1, [UR12], R4 ;  /* 0x00000004ff0075a7 */ /* 0x000e64000802110c */
[----:B-1----:R-:W-:Y:S05]  /*5b50*/  @!P1 BRA `(.L_x_12) ;  /* 0x0000001000ec9947 */ /* 0x002fea0003800000 */
.L_x_11:
[----:B------:R-:W-:-:S04]  /*5b60*/  DEPBAR.LE SB0, 0x0 ;  /* 0x000080000000791a */ /* 0x000fc80000000000 */
[----:B------:R-:W-:Y:S01]  /*5b70*/  BAR.SYNC.DEFER_BLOCKING 0x0 ;  /* 0x0000000000007b1d */ /* 0x000fe20000010000 */
[----:B------:R-:W-:Y:S02]  /*5b80*/  LOP3.LUT R38, R38, 0xf0, RZ, 0xc0, !PT ;  /* 0x000000f026267812 */ /* 0x000fe400078ec0ff */
[----:B------:R-:W-:Y:S02]  /*5b90*/  LOP3.LUT R39, R39, 0x800, RZ, 0xc0, !PT ;  /* 0x0000080027277812 */ /* 0x000fe400078ec0ff */
[----:B------:R-:W-:Y:S01]  /*5ba0*/  LOP3.LUT R44, R0, 0x60, RZ, 0xc0, !PT ;  /* 0x00000060002c7812 */ /* 0x000fe200078ec0ff */
[----:B------:R-:W1:Y:S01]  /*5bb0*/  LDCU.128 UR12, c[0x0][0x390] ;  /* 0x00007200ff0c77ac */ /* 0x000e620008000c00 */
[----:B------:R-:W-:Y:S02]  /*5bc0*/  IADD3 R39, PT, PT, R38, UR10, R39 ;  /* 0x0000000a26277c10 */ /* 0x000fe4000fffe027 */
[----:B------:R-:W-:Y:S01]  /*5bd0*/  LEA R36, R36, UR10, 0x4 ;  /* 0x0000000a24247c11 */ /* 0x000fe2000f8e20ff */
[----:B------:R-:W2:Y:S01]  /*5be0*/  LDCU UR4, c[0x0][0x3b4] ;  /* 0x00007680ff0477ac */ /* 0x000ea20008000800 */
[----:B---3--:R-:W-:Y:S01]  /*5bf0*/  LOP3.LUT R72, R2, 0x4, R37, 0xfe, !PT ;  /* 0x0000000402487812 */ /* 0x008fe200078efe25 */
[----:B------:R-:W-:Y:S01]  /*5c00*/  IMAD R44, R44, 0x8, R39 ;  /* 0x000000082c2c7824 */ /* 0x000fe200078e0227 */
[----:B------:R-:W-:-:S02]  /*5c10*/  LOP3.LUT R70, R2, 0x6, R37, 0xfe, !PT ;  /* 0x0000000602467812 */ /* 0x000fc400078efe25 */
[C-C-:B------:R-:W-:Y:S02]  /*5c20*/  LOP3.LUT R68, R2.reuse, 0x8, R37.reuse, 0xfe, !PT ;  /* 0x0000000802447812 */ /* 0x140fe400078efe25 */
[C-C-:B------:R-:W-:Y:S02]  /*5c30*/  LOP3.LUT R38, R2.reuse, 0x1e, R37.reuse, 0xfe, !PT ;  /* 0x0000001e02267812 */ /* 0x140fe400078efe25 */
[C-C-:B------:R-:W-:Y:S02]  /*5c40*/  LOP3.LUT R48, R2.reuse, 0x1c, R37.reuse, 0xfe, !PT ;  /* 0x0000001c02307812 */ /* 0x140fe400078efe25 */
[C-C-:B------:R-:W-:Y:S02]  /*5c50*/  LOP3.LUT R50, R2.reuse, 0x1a, R37.reuse, 0xfe, !PT ;  /* 0x0000001a02327812 */ /* 0x140fe400078efe25 */
[C-C-:B------:R-:W-:Y:S01]  /*5c60*/  LOP3.LUT R52, R2.reuse, 0x18, R37.reuse, 0xfe, !PT ;  /* 0x0000001802347812 */ /* 0x140fe200078efe25 */
[----:B------:R-:W3:Y:S02]  /*5c70*/  @!P0 SYNCS.CCTL.IV [UR10+0xc000] ;  /* 0x00c00000ff0089b1 */ /* 0x000ee4000800000a */
[----:B---3--:R-:W-:Y:S01]  /*5c80*/  BAR.SYNC.DEFER_BLOCKING 0x0 ;  /* 0x0000000000007b1d */ /* 0x008fe20000010000 */
[----:B------:R-:W-:-:S02]  /*5c90*/  LOP3.LUT R54, R2, 0x16, R37, 0xfe, !PT ;  /* 0x0000001602367812 */ /* 0x000fc400078efe25 */
[C-C-:B------:R-:W-:Y:S02]  /*5ca0*/  LOP3.LUT R56, R2.reuse, 0x14, R37.reuse, 0xfe, !PT ;  /* 0x0000001402387812 */ /* 0x140fe400078efe25 */
[C-C-:B------:R-:W-:Y:S02]  /*5cb0*/  LOP3.LUT R58, R2.reuse, 0x12, R37.reuse, 0xfe, !PT ;  /* 0x00000012023a7812 */ /* 0x140fe400078efe25 */
[C-C-:B------:R-:W-:Y:S01]  /*5cc0*/  LOP3.LUT R60, R2.reuse, 0x10, R37.reuse, 0xfe, !PT ;  /* 0x00000010023c7812 */ /* 0x140fe200078efe25 */
[----:B------:R-:W-:Y:S01]  /*5cd0*/  LDTM.16dp32bit_t0_t15.x32 R4, tmem[UR11] ;  /* 0x0000000b000479ee */ /* 0x000fe20008a80000 */
[----:B------:R-:W3:Y:S01]  /*5ce0*/  LDTM.16dp32bit_t16_t31.x32 R4, tmem[UR11+0x20] ;  /* 0x0000200b000479ee */ /* 0x000ee20008aa0000 */
[C-C-:B------:R-:W-:Y:S02]  /*5cf0*/  LOP3.LUT R62, R2.reuse, 0xe, R37.reuse, 0xfe, !PT ;  /* 0x0000000e023e7812 */ /* 0x140fe400078efe25 */
[C-C-:B------:R-:W-:Y:S02]  /*5d00*/  LOP3.LUT R64, R2.reuse, 0xc, R37.reuse, 0xfe, !PT ;  /* 0x0000000c02407812 */ /* 0x140fe400078efe25 */
[----:B------:R-:W-:-:S02]  /*5d10*/  LOP3.LUT R66, R2, 0xa, R37, 0xfe, !PT ;  /* 0x0000000a02427812 */ /* 0x000fc400078efe25 */
[C---:B------:R-:W-:Y:S02]  /*5d20*/  LOP3.LUT R0, R2.reuse, R37, RZ, 0xfc, !PT ;  /* 0x0000002502007212 */ /* 0x040fe400078efcff */
[----:B------:R-:W-:Y:S02]  /*5d30*/  LOP3.LUT R74, R2, 0x2, R37, 0xfe, !PT ;  /* 0x00000002024a7812 */ /* 0x000fe400078efe25 */
[----:B------:R-:W4:Y:S01]  /*5d40*/  LDC R37, c[0x0][0x3b8] ;  /* 0x0000ee00ff257b82 */ /* 0x000f220000000800 */
[----:B------:R-:W5:Y:S01]  /*5d50*/  @!P0 SYNCS.CCTL.IV [UR10+0xc008] ;  /* 0x00c00800ff0089b1 */ /* 0x000f62000800000a */
[----:B------:R-:W-:Y:S01]  /*5d60*/  NOP ;  /* 0x0000000000007918 */ /* 0x000fe20000000000 */
[C---:B-1----:R-:W-:Y:S01]  /*5d70*/  ISETP.GE.AND P0, PT, R3.reuse, UR14, PT ;  /* 0x0000000e03007c0c */ /* 0x042fe2000bf06270 */
[----:B--2---:R-:W-:Y:S02]  /*5d80*/  IMAD R3, R3, UR4, RZ ;  /* 0x0000000403037c24 */ /* 0x004fe4000f8e02ff */
[----:B---3--:R-:W-:Y:S01]  /*5d90*/  IMAD.MOV.U32 R40, RZ, RZ, R4 ;  /* 0x000000ffff287224 */ /* 0x008fe200078e0004 */
[----:B------:R-:W-:Y:S01]  /*5da0*/  ISETP.LT.AND P4, PT, R0, UR15, !P0 ;  /* 0x0000000f00007c0c */ /* 0x000fe2000c781270 */
[----:B------:R-:W-:Y:S01]  /*5db0*/  IMAD.MOV.U32 R4, RZ, RZ, R5 ;  /* 0x000000ffff047224 */ /* 0x000fe200078e0005 */
[C---:B------:R-:W-:Y:S01]  /*5dc0*/  LEA R2, P1, R3.reuse, UR12, 0x2 ;  /* 0x0000000c03027c11 */ /* 0x040fe2000f8210ff */
[----:B------:R-:W-:Y:S01]  /*5dd0*/  IMAD.MOV.U32 R41, RZ, RZ, R6 ;  /* 0x000000ffff297224 */ /* 0x000fe200078e0006 */
[----:B------:R-:W-:Y:S01]  /*5de0*/  ISETP.LT.AND P2, PT, R70, UR15, !P0 ;  /* 0x0000000f46007c0c */ /* 0x000fe2000c741270 */
[----:B------:R-:W-:Y:S01]  /*5df0*/  IMAD.MOV.U32 R5, RZ, RZ, R7 ;  /* 0x000000ffff057224 */ /* 0x000fe200078e0007 */
[----:B------:R-:W-:Y:S01]  /*5e00*/  LEA.HI.X.SX32 R46, R3, UR13, 0x2, P1 ;  /* 0x0000000d032e7c11 */ /* 0x000fe200088f16ff */
[----:B------:R-:W-:Y:S01]  /*5e10*/  IMAD.MOV.U32 R42, RZ, RZ, R8 ;  /* 0x000000ffff2a7224 */ /* 0x000fe200078e0008 */
[----:B------:R-:W-:Y:S01]  /*5e20*/  ISETP.LT.AND P1, PT, R72, UR15, !P0 ;  /* 0x0000000f48007c0c */ /* 0x000fe2000c721270 */
[----:B------:R-:W-:-:S02]  /*5e30*/  IMAD.MOV.U32 R43, RZ, RZ, R10 ;  /* 0x000000ffff2b7224 */ /* 0x000fc400078e000a */
[----:B------:R-:W-:Y:S02]  /*5e40*/  IMAD.MOV.U32 R6, RZ, RZ, R9 ;  /* 0x000000ffff067224 */ /* 0x000fe400078e0009 */
[----:B------:R-:W-:Y:S01]  /*5e50*/  IMAD.MOV.U32 R7, RZ, RZ, R11 ;  /* 0x000000ffff077224 */ /* 0x000fe200078e000b */
[----:B-----5:R-:W-:Y:S01]  /*5e60*/  STS.128 [R44], R40 ;  /* 0x000000282c007388 */ /* 0x020fe20000000c00 */
[----:B------:R-:W-:Y:S02]  /*5e70*/  IMAD.MOV.U32 R8, RZ, RZ, R12 ;  /* 0x000000ffff087224 */ /* 0x000fe400078e000c */
[----:B------:R-:W-:Y:S01]  /*5e80*/  IMAD.MOV.U32 R9, RZ, RZ, R14 ;  /* 0x000000ffff097224 */ /* 0x000fe200078e000e */
[----:B------:R1:W-:Y:S01]  /*5e90*/  STS.128 [R44+0x400], R4 ;  /* 0x000400042c007388 */ /* 0x0003e20000000c00 */
[----:B------:R-:W-:Y:S02]  /*5ea0*/  IMAD.MOV.U32 R76, RZ, RZ, R13 ;  /* 0x000000ffff4c7224 */ /* 0x000fe400078e000d */
[----:B------:R-:W-:Y:S01]  /*5eb0*/  IMAD.MOV.U32 R77, RZ, RZ, R15 ;  /* 0x000000ffff4d7224 */ /* 0x000fe200078e000f */
[----:B------:R-:W-:Y:S01]  /*5ec0*/  BAR.SYNC.DEFER_BLOCKING 0x0 ;  /* 0x0000000000007b1d */ /* 0x000fe20000010000 */
[----:B------:R-:W-:-:S02]  /*5ed0*/  IMAD.MOV.U32 R10, RZ, RZ, R16 ;  /* 0x000000ffff0a7224 */ /* 0x000fc400078e0010 */
[----:B------:R-:W-:Y:S02]  /*5ee0*/  IMAD.MOV.U32 R11, RZ, RZ, R18 ;  /* 0x000000ffff0b7224 */ /* 0x000fe400078e0012 */
[----:B------:R-:W-:Y:S02]  /*5ef0*/  IMAD.MOV.U32 R78, RZ, RZ, R17 ;  /* 0x000000ffff4e7224 */ /* 0x000fe400078e0011 */
[----:B------:R-:W-:Y:S02]  /*5f00*/  IMAD.MOV.U32 R79, RZ, RZ, R19 ;  /* 0x000000ffff4f7224 */ /* 0x000fe400078e0013 */
[----:B------:R-:W-:Y:S02]  /*5f10*/  IMAD.MOV.U32 R18, RZ, RZ, R25 ;  /* 0x000000ffff127224 */ /* 0x000fe400078e0019 */
[----:B------:R-:W-:Y:S02]  /*5f20*/  IMAD.MOV.U32 R19, RZ, RZ, R27 ;  /* 0x000000ffff137224 */ /* 0x000fe400078e001b */
[----:B-1----:R-:W-:-:S02]  /*5f30*/  IMAD.MOV.U32 R6, RZ, RZ, R24 ;  /* 0x000000ffff067224 */ /* 0x002fc400078e0018 */
[----:B------:R-:W-:Y:S02]  /*5f40*/  IMAD.MOV.U32 R7, RZ, RZ, R26 ;  /* 0x000000ffff077224 */ /* 0x000fe400078e001a */
[----:B------:R-:W-:Y:S02]  /*5f50*/  IMAD.MOV.U32 R4, RZ, RZ, R20 ;  /* 0x000000ffff047224 */ /* 0x000fe400078e0014 */
[----:B------:R-:W-:Y:S02]  /*5f60*/  IMAD.MOV.U32 R5, RZ, RZ, R22 ;  /* 0x000000ffff057224 */ /* 0x000fe400078e0016 */
[----:B------:R-:W-:Y:S02]  /*5f70*/  IMAD.MOV.U32 R16, RZ, RZ, R21 ;  /* 0x000000ffff107224 */ /* 0x000fe400078e0015 */
[----:B------:R-:W-:Y:S01]  /*5f80*/  IMAD.MOV.U32 R17, RZ, RZ, R23 ;  /* 0x000000ffff117224 */ /* 0x000fe200078e0017 */
[----:B------:R-:W1:Y:S01]  /*5f90*/  LDS.128 R40, [R36] ;  /* 0x0000000024287984 */ /* 0x000e620000000c00 */
[----:B------:R-:W-:-:S02]  /*5fa0*/  IMAD.MOV.U32 R80, RZ, RZ, R29 ;  /* 0x000000ffff507224 */ /* 0x000fc400078e001d */
[----:B------:R-:W-:Y:S01]  /*5fb0*/  IMAD.MOV.U32 R81, RZ, RZ, R31 ;  /* 0x000000ffff517224 */ /* 0x000fe200078e001f */
[----:B------:R-:W-:Y:S01]  /*5fc0*/  LDS.128 R12, [R36+0x800] ;  /* 0x00080000240c7984 */ /* 0x000fe20000000c00 */
[----:B------:R-:W-:Y:S02]  /*5fd0*/  IMAD.MOV.U32 R82, RZ, RZ, R33 ;  /* 0x000000ffff527224 */ /* 0x000fe400078e0021 */
[----:B------:R-:W-:Y:S01]  /*5fe0*/  IMAD.MOV.U32 R83, RZ, RZ, R35 ;  /* 0x000000ffff537224 */ /* 0x000fe200078e0023 */
[----:B------:R-:W-:Y:S01]  /*5ff0*/  BAR.SYNC.DEFER_BLOCKING 0x0 ;  /* 0x0000000000007b1d */ /* 0x000fe20000010000 */
[-C--:B----4-:R-:W-:Y:S02]  /*6000*/  IMAD R39, R0, R37.reuse, RZ ;  /* 0x0000002500277224 */ /* 0x090fe400078e02ff */
[-C--:B------:R-:W-:Y:S02]  /*6010*/  IMAD R23, R72, R37.reuse, RZ ;  /* 0x0000002548177224 */ /* 0x080fe400078e02ff */
[-C--:B------:R-:W-:Y:S01]  /*6020*/  IMAD R3, R74, R37.reuse, RZ ;  /* 0x000000254a037224 */ /* 0x080fe200078e02ff */
[----:B------:R-:W-:Y:S01]  /*6030*/  LEA R20, P3, R39, R2, 0x2 ;  /* 0x0000000227147211 */ /* 0x000fe200078610ff */
[----:B------:R-:W-:-:S02]  /*6040*/  IMAD R31, R70, R37, RZ ;  /* 0x00000025461f7224 */ /* 0x000fc400078e02ff */
[-C--:B------:R-:W-:Y:S01]  /*6050*/  IMAD R33, R68, R37.reuse, RZ ;  /* 0x0000002544217224 */ /* 0x080fe200078e02ff */
[----:B------:R-:W-:Y:S01]  /*6060*/  LEA.HI.X.SX32 R21, R39, R46, 0x2, P3 ;  /* 0x0000002e27157211 */ /* 0x000fe200018f16ff */
[----:B------:R-:W-:Y:S01]  /*6070*/  IMAD R45, R62, R37, RZ ;  /* 0x000000253e2d7224 */ /* 0x000fe200078e02ff */
[----:B------:R-:W-:Y:S01]  /*6080*/  ISETP.LT.AND P3, PT, R74, UR15, !P0 ;  /* 0x0000000f4a007c0c */ /* 0x000fe2000c761270 */
[----:B------:R-:W-:Y:S01]  /*6090*/  IMAD R39, R37, 0x20, R39 ;  /* 0x0000002025277824 */ /* 0x000fe200078e0227 */
[----:B------:R-:W-:Y:S04]  /*60a0*/  STS.128 [R44], R8 ;  /* 0x000000082c007388 */ /* 0x000fe80000000c00 */
[----:B------:R2:W-:Y:S01]  /*60b0*/  STS.128 [R44+0x400], R76 ;  /* 0x0004004c2c007388 */ /* 0x0005e20000000c00 */
[----:B------:R-:W-:Y:S01]  /*60c0*/  BAR.SYNC.DEFER_BLOCKING 0x0 ;  /* 0x0000000000007b1d */ /* 0x000fe20000010000 */
[----:B--2---:R-:W-:Y:S01]  /*60d0*/  IMAD.MOV.U32 R76, RZ, RZ, R28 ;  /* 0x000000ffff4c7224 */ /* 0x004fe200078e001c */
[-C--:B------:R-:W-:Y:S01]  /*60e0*/  LEA R28, P5, R23, R2.reuse, 0x2 ;  /* 0x00000002171c7211 */ /* 0x080fe200078a10ff */
[----:B------:R-:W-:Y:S01]  /*60f0*/  IMAD.MOV.U32 R77, RZ, RZ, R30 ;  /* 0x000000ffff4d7224 */ /* 0x000fe200078e001e */
[----:B------:R-:W-:Y:S01]  /*6100*/  LEA R30, P6, R31, R2, 0x2 ;  /* 0x000000021f1e7211 */ /* 0x000fe200078c10ff */
[----:B------:R-:W-:Y:S01]  /*6110*/  IMAD.MOV.U32 R78, RZ, RZ, R32 ;  /* 0x000000ffff4e7224 */ /* 0x000fe200078e0020 */
[----:B------:R-:W-:Y:S01]  /*6120*/  LEA.HI.X.SX32 R29, R23, R46, 0x2, P5 ;  /* 0x0000002e171d7211 */ /* 0x000fe200028f16ff */
[----:B------:R-:W-:Y:S01]  /*6130*/  IMAD.MOV.U32 R79, RZ, RZ, R34 ;  /* 0x000000ffff4f7224 */ /* 0x000fe200078e0022 */
[----:B------:R-:W-:-:S02]  /*6140*/  ISETP.LT.AND P5, PT, R68, UR15, !P0 ;  /* 0x0000000f44007c0c */ /* 0x000fc4000c7a1270 */
[----:B------:R-:W-:Y:S02]  /*6150*/  LEA.HI.X.SX32 R31, R31, R46, 0x2, P6 ;  /* 0x0000002e1f1f7211 */ /* 0x000fe400030f16ff */
[C---:B------:R-:W-:Y:S01]  /*6160*/  LEA R32, P6, R33.reuse, R2, 0x2 ;  /* 0x0000000221207211 */ /* 0x040fe200078c10ff */
[----:B------:R-:W2:Y:S03]  /*6170*/  LDS.128 R24, [R36] ;  /* 0x0000000024187984 */ /* 0x000ea60000000c00 */
[----:B------:R-:W-:Y:S01]  /*6180*/  LEA.HI.X.SX32 R33, R33, R46, 0x2, P6 ;  /* 0x0000002e21217211 */ /* 0x000fe200030f16ff */
[----:B------:R-:W-:Y:S01]  /*6190*/  LDS.128 R8, [R36+0x800] ;  /* 0x0008000024087984 */ /* 0x000fe20000000c00 */
[----:B------:R-:W-:Y:S06]  /*61a0*/  BAR.SYNC.DEFER_BLOCKING 0x0 ;  /* 0x0000000000007b1d */ /* 0x000fec0000010000 */
[----:B------:R-:W-:Y:S04]  /*61b0*/  STS.128 [R44], R4 ;  /* 0x000000042c007388 */ /* 0x000fe80000000c00 */
[----:B------:R-:W-:Y:S01]  /*61c0*/  STS.128 [R44+0x400], R16 ;  /* 0x000400102c007388 */ /* 0x000fe20000000c00 */
[----:B------:R-:W-:Y:S06]  /*61d0*/  BAR.SYNC.DEFER_BLOCKING 0x0 ;  /* 0x0000000000007b1d */ /* 0x000fec0000010000 */
[----:B------:R-:W3:Y:S04]  /*61e0*/  LDS.128 R16, [R36] ;  /* 0x0000000024107984 */ /* 0x000ee80000000c00 */
[----:B------:R-:W-:Y:S01]  /*61f0*/  LDS.128 R4, [R36+0x800] ;  /* 0x0008000024047984 */ /* 0x000fe20000000c00 */
[----:B------:R-:W-:Y:S06]  /*6200*/  BAR.SYNC.DEFER_BLOCKING 0x0 ;  /* 0x0000000000007b1d */ /* 0x000fec0000010000 */
[----:B------:R-:W-:Y:S04]  /*6210*/  STS.128 [R44], R76 ;  /* 0x0000004c2c007388 */ /* 0x000fe80000000c00 */
[----:B------:R4:W-:Y:S01]  /*6220*/  STS.128 [R44+0x400], R80 ;  /* 0x000400502c007388 */ /* 0x0009e20000000c00 */
[----:B------:R-:W-:Y:S01]  /*6230*/  BAR.SYNC.DEFER_BLOCKING 0x0 ;  /* 0x0000000000007b1d */ /* 0x000fe20000010000 */
[----:B----4-:R-:W-:-:S05]  /*6240*/  LOP3.LUT R44, R0, 0x20, RZ, 0xfc, !PT ;  /* 0x00000020002c7812 */ /* 0x010fca00078efcff */
[----:B-1----:R1:W-:Y:S01]  /*6250*/  @P4 STG.E desc[UR22][R20.64], R40 ;  /* 0x0000002814004986 */ /* 0x0023e2000c101916 */
[----:B------:R-:W-:-:S04]  /*6260*/  LEA R22, P4, R3, R2, 0x2 ;  /* 0x0000000203167211 */ /* 0x000fc800078810ff */
[----:B------:R-:W-:Y:S01]  /*6270*/  LEA.HI.X.SX32 R23, R3, R46, 0x2, P4 ;  /* 0x0000002e03177211 */ /* 0x000fe200020f16ff */
[C---:B------:R-:W-:Y:S01]  /*6280*/  IMAD R3, R66.reuse, R37, RZ ;  /* 0x0000002542037224 */ /* 0x040fe200078e02ff */
[----:B------:R-:W-:-:S03]  /*6290*/  ISETP.LT.AND P4, PT, R66, UR15, !P0 ;  /* 0x0000000f42007c0c */ /* 0x000fc6000c781270 */
[----:B------:R4:W-:Y:S01]  /*62a0*/  @P3 STG.E desc[UR22][R22.64], R41 ;  /* 0x0000002916003986 */ /* 0x0009e2000c101916 */
[----:B------:R-:W-:-:S03]  /*62b0*/  LEA R34, P3, R3, R2, 0x2 ;  /* 0x0000000203227211 */ /* 0x000fc600078610ff */
[----:B------:R5:W-:Y:S01]  /*62c0*/  @P1 STG.E desc[UR22][R28.64], R42 ;  /* 0x0000002a1c001986 */ /* 0x000be2000c101916 */
[----:B------:R-:W-:Y:S01]  /*62d0*/  LEA.HI.X.SX32 R35, R3, R46, 0x2, P3 ;  /* 0x0000002e03237211 */ /* 0x000fe200018f16ff */
[CC--:B------:R-:W-:Y:S01]  /*62e0*/  IMAD R3, R64.reuse, R37.reuse, RZ ;  /* 0x0000002540037224 */ /* 0x0c0fe200078e02ff */
[----:B------:R-:W-:Y:S01]  /*62f0*/  ISETP.LT.AND P1, PT, R64, UR15, !P0 ;  /* 0x0000000f40007c0c */ /* 0x000fe2000c721270 */
[----:B------:R-:W-:Y:S01]  /*6300*/  @P2 STG.E desc[UR22][R30.64], R43 ;  /* 0x0000002b1e002986 */ /* 0x000fe2000c101916 */
[C---:B------:R-:W-:Y:S02]  /*6310*/  ISETP.LT.AND P3, PT, R60.reuse, UR15, !P0 ;  /* 0x0000000f3c007c0c */ /* 0x040fe4000c761270 */
[C---:B-1----:R-:W-:Y:S01]  /*6320*/  LEA R40, P2, R3.reuse, R2, 0x2 ;  /* 0x0000000203287211 */ /* 0x042fe200078410ff */
[----:B------:R-:W1:Y:S03]  /*6330*/  LDS.128 R20, [R36] ;  /* 0x0000000024147984 */ /* 0x000e660000000c00 */
[----:B----4-:R-:W-:Y:S01]  /*6340*/  LEA.HI.X.SX32 R41, R3, R46, 0x2, P2 ;  /* 0x0000002e03297211 */ /* 0x010fe200010f16ff */
[----:B--2---:R2:W-:Y:S01]  /*6350*/  @P5 STG.E desc[UR22][R32.64], R24 ;  /* 0x0000001820005986 */ /* 0x0045e2000c101916 */
[-C--:B-----5:R-:W-:Y:S01]  /*6360*/  IMAD R29, R60, R37.reuse, RZ ;  /* 0x000000253c1d7224 */ /* 0x0a0fe200078e02ff */
[C---:B------:R-:W-:Y:S01]  /*6370*/  ISETP.LT.AND P2, PT, R58.reuse, UR15, !P0 ;  /* 0x0000000f3a007c0c */ /* 0x040fe2000c741270 */
[----:B------:R-:W-:Y:S01]  /*6380*/  IMAD R3, R58, R37, RZ ;  /* 0x000000253a037224 */ /* 0x000fe200078e02ff */
[----:B------:R4:W-:Y:S01]  /*6390*/  @P4 STG.E desc[UR22][R34.64], R25 ;  /* 0x0000001922004986 */ /* 0x0009e2000c101916 */
[----:B------:R-:W-:-:S02]  /*63a0*/  ISETP.LT.AND P4, PT, R62, UR15, !P0 ;  /* 0x0000000f3e007c0c */ /* 0x000fc4000c781270 */
[----:B------:R-:W-:Y:S01]  /*63b0*/  ISETP.LT.AND P5, PT, R44, UR15, !P0 ;  /* 0x0000000f2c007c0c */ /* 0x000fe2000c7a1270 */
[----:B------:R5:W-:Y:S01]  /*63c0*/  @P1 STG.E desc[UR22][R40.64], R26 ;  /* 0x0000001a28001986 */ /* 0x000be2000c101916 */
[-C--:B------:R-:W-:Y:S02]  /*63d0*/  LEA R28, P1, R29, R2.reuse, 0x2 ;  /* 0x000000021d1c7211 */ /* 0x080fe400078210ff */
[----:B--2---:R-:W-:Y:S01]  /*63e0*/  LEA R24, P6, R45, R2, 0x2 ;  /* 0x000000022d187211 */ /* 0x004fe200078c10ff */
[----:B------:R-:W-:Y:S01]  /*63f0*/  IMAD R33, R56, R37, RZ ;  /* 0x0000002538217224 */ /* 0x000fe200078e02ff */
[-C--:B------:R-:W-:Y:S02]  /*6400*/  LEA.HI.X.SX32 R29, R29, R46.reuse, 0x2, P1 ;  /* 0x0000002e1d1d7211 */ /* 0x080fe400008f16ff */
[----:B----4-:R-:W-:Y:S02]  /*6410*/  LEA.HI.X.SX32 R25, R45, R46, 0x2, P6 ;  /* 0x0000002e2d197211 */ /* 0x010fe400030f16ff */
[----:B------:R-:W-:-:S02]  /*6420*/  LEA R30, P6, R3, R2, 0x2 ;  /* 0x00000002031e7211 */ /* 0x000fc400078c10ff */
[----:B------:R-:W-:Y:S01]  /*6430*/  ISETP.LT.AND P1, PT, R56, UR15, !P0 ;  /* 0x0000000f38007c0c */ /* 0x000fe2000c721270 */
[----:B------:R2:W-:Y:S01]  /*6440*/  @P4 STG.E desc[UR22][R24.64], R27 ;  /* 0x0000001b18004986 */ /* 0x0005e2000c101916 */
[----:B------:R-:W-:Y:S01]  /*6450*/  LEA.HI.X.SX32 R31, R3, R46, 0x2, P6 ;  /* 0x0000002e031f7211 */ /* 0x000fe200030f16ff */
[-C--:B------:R-:W-:Y:S01]  /*6460*/  IMAD R3, R54, R37.reuse, RZ ;  /* 0x0000002536037224 */ /* 0x080fe200078e02ff */
[C---:B------:R-:W-:Y:S01]  /*6470*/  ISETP.LT.AND P6, PT, R52.reuse, UR15, !P0 ;  /* 0x0000000f34007c0c */ /* 0x040fe2000c7c1270 */
[----:B---3--:R3:W-:Y:S01]  /*6480*/  @P3 STG.E desc[UR22][R28.64], R16 ;  /* 0x000000101c003986 */ /* 0x0087e2000c101916 */
[C---:B------:R-:W-:Y:S01]  /*6490*/  LEA R32, P3, R33.reuse, R2, 0x2 ;  /* 0x0000000221207211 */ /* 0x040fe200078610ff */
[----:B-----5:R-:W-:Y:S01]  /*64a0*/  IMAD R41, R52, R37, RZ ;  /* 0x0000002534297224 */ /* 0x020fe200078e02ff */
[----:B------:R-:W-:Y:S01]  /*64b0*/  LOP3.LUT R26, R0, 0x22, RZ, 0xfc, !PT ;  /* 0x00000022001a7812 */ /* 0x000fe200078efcff */
[----:B------:R4:W-:Y:S01]  /*64c0*/  @P2 STG.E desc[UR22][R30.64], R17 ;  /* 0x000000111e002986 */ /* 0x0009e2000c101916 */
[----:B------:R-:W-:-:S02]  /*64d0*/  LEA.HI.X.SX32 R33, R33, R46, 0x2, P3 ;  /* 0x0000002e21217211 */ /* 0x000fc400018f16ff */
[C---:B------:R-:W-:Y:S01]  /*64e0*/  LEA R34, P3, R3.reuse, R2, 0x2 ;  /* 0x0000000203227211 */ /* 0x040fe200078610ff */
[-C--:B--2---:R-:W-:Y:S01]  /*64f0*/  IMAD R27, R48, R37.reuse, RZ ;  /* 0x00000025301b7224 */ /* 0x084fe200078e02ff */
[----:B------:R-:W-:Y:S01]  /*6500*/  ISETP.LT.AND P2, PT, R54, UR15, !P0 ;  /* 0x0000000f36007c0c */ /* 0x000fe2000c741270 */
[----:B------:R2:W-:Y:S01]  /*6510*/  @P1 STG.E desc[UR22][R32.64], R18 ;  /* 0x0000001220001986 */ /* 0x0005e2000c101916 */
[----:B------:R-:W-:Y:S01]  /*6520*/  LEA.HI.X.SX32 R35, R3, R46, 0x2, P3 ;  /* 0x0000002e03237211 */ /* 0x000fe200018f16ff */
[C---:B------:R-:W-:Y:S01]  /*6530*/  IMAD R3, R50.reuse, R37, RZ ;  /* 0x0000002532037224 */ /* 0x040fe200078e02ff */
[C---:B------:R-:W-:Y:S02]  /*6540*/  LEA R24, P1, R41.reuse, R2, 0x2 ;  /* 0x0000000229187211 */ /* 0x040fe400078210ff */
[----:B------:R-:W-:Y:S02]  /*6550*/  ISETP.LT.AND P3, PT, R50, UR15, !P0 ;  /* 0x0000000f32007c0c */ /* 0x000fe4000c761270 */
[----:B------:R-:W-:-:S02]  /*6560*/  LEA.HI.X.SX32 R25, R41, R46, 0x2, P1 ;  /* 0x0000002e29197211 */ /* 0x000fc400008f16ff */
[C---:B---3--:R-:W-:Y:S02]  /*6570*/  LEA R16, P1, R3.reuse, R2, 0x2 ;  /* 0x0000000203107211 */ /* 0x048fe400078210ff */
[----:B------:R-:W-:Y:S01]  /*6580*/  ISETP.LT.AND P4, PT, R26, UR15, !P0 ;  /* 0x0000000f1a007c0c */ /* 0x000fe2000c781270 */
[----:B------:R-:W-:Y:S01]  /*6590*/  @P2 STG.E desc[UR22][R34.64], R19 ;  /* 0x0000001322002986 */ /* 0x000fe2000c101916 */
[----:B----4-:R-:W-:Y:S01]  /*65a0*/  LEA.HI.X.SX32 R17, R3, R46, 0x2, P1 ;  /* 0x0000002e03117211 */ /* 0x010fe200008f16ff */
[----:B------:R-:W-:Y:S01]  /*65b0*/  IMAD R3, R38, R37, RZ ;  /* 0x0000002526037224 */ /* 0x000fe200078e02ff */
[----:B------:R-:W-:Y:S01]  /*65c0*/  ISETP.LT.AND P2, PT, R48, UR15, !P0 ;  /* 0x0000000f30007c0c */ /* 0x000fe2000c741270 */
[----:B-1----:R1:W-:Y:S01]  /*65d0*/  @P6 STG.E desc[UR22][R24.64], R20 ;  /* 0x0000001418006986 */ /* 0x0023e2000c101916 */
[----:B------:R-:W-:Y:S02]  /*65e0*/  LEA R26, P6, R27, R2, 0x2 ;  /* 0x000000021b1a7211 */ /* 0x000fe400078c10ff */
[----:B--2---:R-:W-:Y:S01]  /*65f0*/  LOP3.LUT R18, R0, 0x24, RZ, 0xfc, !PT ;  /* 0x0000002400127812 */ /* 0x004fe200078efcff */
[----:B------:R2:W-:Y:S01]  /*6600*/  @P3 STG.E desc[UR22][R16.64], R21 ;  /* 0x0000001510003986 */ /* 0x0005e2000c101916 */
[----:B------:R-:W-:-:S02]  /*6610*/  ISETP.LT.AND P1, PT, R38, UR15, !P0 ;  /* 0x0000000f26007c0c */ /* 0x000fc4000c721270 */
[----:B------:R-:W-:Y:S02]  /*6620*/  LEA.HI.X.SX32 R27, R27, R46, 0x2, P6 ;  /* 0x0000002e1b1b7211 */ /* 0x000fe400030f16ff */
[----:B------:R-:W-:Y:S02]  /*6630*/  ISETP.LT.AND P3, PT, R18, UR15, !P0 ;  /* 0x0000000f12007c0c */ /* 0x000fe4000c761270 */
[C---:B------:R-:W-:Y:S01]  /*6640*/  LEA R18, P6, R3.reuse, R2, 0x2 ;  /* 0x0000000203127211 */ /* 0x040fe200078c10ff */
[----:B------:R3:W-:Y:S01]  /*6650*/  @P2 STG.E desc[UR22][R26.64], R22 ;  /* 0x000000161a002986 */ /* 0x0007e2000c101916 */
[----:B-1----:R-:W-:Y:S02]  /*6660*/  LOP3.LUT R20, R0, 0x28, RZ, 0xfc, !PT ;  /* 0x0000002800147812 */ /* 0x002fe400078efcff */
[----:B------:R-:W-:Y:S01]  /*6670*/  LEA.HI.X.SX32 R19, R3, R46, 0x2, P6 ;  /* 0x0000002e03137211 */ /* 0x000fe200030f16ff */
[----:B------:R-:W-:Y:S01]  /*6680*/  IMAD R3, R37, 0x2, R39 ;  /* 0x0000000225037824 */ /* 0x000fe200078e0227 */
[----:B------:R-:W-:-:S02]  /*6690*/  LEA R24, P6, R39, R2, 0x2 ;  /* 0x0000000227187211 */ /* 0x000fc400078c10ff */
[----:B------:R-:W-:Y:S01]  /*66a0*/  LOP3.LUT R28, R0, 0x26, RZ, 0xfc, !PT ;  /* 0x00000026001c7812 */ /* 0x000fe200078efcff */
[----:B------:R1:W-:Y:S01]  /*66b0*/  @P1 STG.E desc[UR22][R18.64], R23 ;  /* 0x0000001712001986 */ /* 0x0003e2000c101916 */
[----:B------:R-:W-:Y:S01]  /*66c0*/  LEA.HI.X.SX32 R25, R39, R46, 0x2, P6 ;  /* 0x0000002e27197211 */ /* 0x000fe200030f16ff */
[----:B--2---:R-:W-:Y:S01]  /*66d0*/  IMAD R21, R37, 0x2, R3 ;  /* 0x0000000225157824 */ /* 0x004fe200078e0203 */
[----:B------:R-:W-:Y:S02]  /*66e0*/  ISETP.LT.AND P1, PT, R20, UR15, !P0 ;  /* 0x0000000f14007c0c */ /* 0x000fe4000c721270 */
[C---:B------:R-:W-:Y:S01]  /*66f0*/  LEA R16, P6, R3.reuse, R2, 0x2 ;  /* 0x0000000203107211 */ /* 0x040fe200078c10ff */
[----:B------:R2:W-:Y:S01]  /*6700*/  @P5 STG.E desc[UR22][R24.64], R12 ;  /* 0x0000000c18005986 */ /* 0x0005e2000c101916 */
[----:B------:R-:W-:Y:S02]  /*6710*/  LOP3.LUT R20, R0, 0x2a, RZ, 0xfc, !PT ;  /* 0x0000002a00147812 */ /* 0x000fe400078efcff */
[----:B------:R-:W-:Y:S01]  /*6720*/  LEA.HI.X.SX32 R17, R3, R46, 0x2, P6 ;  /* 0x0000002e03117211 */ /* 0x000fe200030f16ff */
[----:B------:R-:W-:Y:S01]  /*6730*/  IMAD R3, R37, 0x2, R21 ;  /* 0x0000000225037824 */ /* 0x000fe200078e0215 */
[----:B------:R-:W-:-:S02]  /*6740*/  ISETP.LT.AND P5, PT, R20, UR15, !P0 ;  /* 0x0000000f14007c0c */ /* 0x000fc4000c7a1270 */
[----:B------:R-:W-:Y:S01]  /*6750*/  LEA R20, P6, R21, R2, 0x2 ;  /* 0x0000000215147211 */ /* 0x000fe200078c10ff */
[----:B------:R-:W-:Y:S01]  /*6760*/  @P4 STG.E desc[UR22][R16.64], R13 ;  /* 0x0000000d10004986 */ /* 0x000fe2000c101916 */
[----:B---3--:R-:W-:Y:S01]  /*6770*/  LOP3.LUT R22, R0, 0x2c, RZ, 0xfc, !PT ;  /* 0x0000002c00167812 */ /* 0x008fe200078efcff */
[----:B-1----:R-:W-:Y:S01]  /*6780*/  IMAD R23, R37, 0x2, R3 ;  /* 0x0000000225177824 */ /* 0x002fe200078e0203 */
[----:B------:R-:W-:Y:S02]  /*6790*/  ISETP.LT.AND P2, PT, R28, UR15, !P0 ;  /* 0x0000000f1c007c0c */ /* 0x000fe4000c741270 */
[----:B------:R-:W-:Y:S02]  /*67a0*/  LEA.HI.X.SX32 R21, R21, R46, 0x2, P6 ;  /* 0x0000002e15157211 */ /* 0x000fe400030f16ff */
[----:B------:R-:W-:Y:S02]  /*67b0*/  ISETP.LT.AND P4, PT, R22, UR15, !P0 ;  /* 0x0000000f16007c0c */ /* 0x000fe4000c781270 */
[----:B------:R-:W-:Y:S01]  /*67c0*/  LOP3.LUT R22, R0, 0x2e, RZ, 0xfc, !PT ;  /* 0x0000002e00167812 */ /* 0x000fe200078efcff */
[----:B------:R1:W-:Y:S01]  /*67d0*/  @P3 STG.E desc[UR22][R20.64], R14 ;  /* 0x0000000e14003986 */ /* 0x0003e2000c101916 */
[----:B------:R-:W-:-:S02]  /*67e0*/  LEA R18, P6, R3, R2, 0x2 ;  /* 0x0000000203127211 */ /* 0x000fc400078c10ff */
[----:B------:R-:W-:Y:S02]  /*67f0*/  ISETP.LT.AND P3, PT, R22, UR15, !P0 ;  /* 0x0000000f16007c0c */ /* 0x000fe4000c761270 */
[----:B------:R-:W-:Y:S01]  /*6800*/  LEA.HI.X.SX32 R19, R3, R46, 0x2, P6 ;  /* 0x0000002e03137211 */ /* 0x000fe200030f16ff */
[----:B------:R-:W-:Y:S01]  /*6810*/  IMAD R3, R37, 0x2, R23 ;  /* 0x0000000225037824 */ /* 0x000fe200078e0217 */
[C---:B------:R-:W-:Y:S02]  /*6820*/  LEA R22, P6, R23.reuse, R2, 0x2 ;  /* 0x0000000217167211 */ /* 0x040fe400078c10ff */
[----:B--2---:R-:W-:Y:S01]  /*6830*/  LOP3.LUT R12, R0, 0x30, RZ, 0xfc, !PT ;  /* 0x00000030000c7812 */ /* 0x004fe200078efcff */
[----:B------:R-:W-:Y:S01]  /*6840*/  @P2 STG.E desc[UR22][R18.64], R15 ;  /* 0x0000000f12002986 */ /* 0x000fe2000c101916 */
[----:B------:R-:W-:Y:S01]  /*6850*/  LEA.HI.X.SX32 R23, R23, R46, 0x2, P6 ;  /* 0x0000002e17177211 */ /* 0x000fe200030f16ff */
[----:B-1----:R-:W-:Y:S01]  /*6860*/  IMAD R14, R37, 0x2, R3 ;  /* 0x00000002250e7824 */ /* 0x002fe200078e0203 */
[----:B------:R-:W-:-:S02]  /*6870*/  ISETP.LT.AND P2, PT, R12, UR15, !P0 ;  /* 0x0000000f0c007c0c */ /* 0x000fc4000c741270 */
[----:B------:R-:W-:Y:S01]  /*6880*/  LOP3.LUT R16, R0, 0x32, RZ, 0xfc, !PT ;  /* 0x0000003200107812 */ /* 0x000fe200078efcff */
[----:B------:R1:W-:Y:S01]  /*6890*/  @P1 STG.E desc[UR22][R22.64], R8 ;  /* 0x0000000816001986 */ /* 0x0003e2000c101916 */
[C---:B------:R-:W-:Y:S02]  /*68a0*/  LEA R12, P6, R3.reuse, R2, 0x2 ;  /* 0x00000002030c7211 */ /* 0x040fe400078c10ff */
[----:B------:R-:W-:Y:S02]  /*68b0*/  ISETP.LT.AND P1, PT, R16, UR15, !P0 ;  /* 0x0000000f10007c0c */ /* 0x000fe4000c721270 */
[----:B------:R-:W-:Y:S01]  /*68c0*/  LEA.HI.X.SX32 R13, R3, R46, 0x2, P6 ;  /* 0x0000002e030d7211 */ /* 0x000fe200030f16ff */
[C---:B------:R-:W-:Y:S01]  /*68d0*/  IMAD R3, R37.reuse, 0x2, R14 ;  /* 0x0000000225037824 */ /* 0x040fe200078e020e */
[----:B------:R-:W-:Y:S02]  /*68e0*/  LEA R16, P6, R14, R2, 0x2 ;  /* 0x000000020e107211 */ /* 0x000fe400078c10ff */
[----:B------:R-:W-:Y:S01]  /*68f0*/  LOP3.LUT R20, R0, 0x34, RZ, 0xfc, !PT ;  /* 0x0000003400147812 */ /* 0x000fe200078efcff */
[----:B------:R2:W-:Y:S01]  /*6900*/  @P5 STG.E desc[UR22][R12.64], R9 ;  /* 0x000000090c005986 */ /* 0x0005e2000c101916 */
[----:B------:R-:W-:Y:S01]  /*6910*/  LEA.HI.X.SX32 R17, R14, R46, 0x2, P6 ;  /* 0x0000002e0e117211 */ /* 0x000fe200030f16ff */
[----:B-1----:R-:W-:Y:S01]  /*6920*/  IMAD R8, R37, 0x2, R3 ;  /* 0x0000000225087824 */ /* 0x002fe200078e0203 */
[----:B------:R-:W-:-:S02]  /*6930*/  LEA R14, P6, R3, R2, 0x2 ;  /* 0x00000002030e7211 */ /* 0x000fc400078c10ff */
[----:B------:R-:W-:Y:S01]  /*6940*/  LOP3.LUT R18, R0, 0x36, RZ, 0xfc, !PT ;  /* 0x0000003600127812 */ /* 0x000fe200078efcff */
[----:B------:R1:W-:Y:S01]  /*6950*/  @P4 STG.E desc[UR22][R16.64], R10 ;  /* 0x0000000a10004986 */ /* 0x0003e2000c101916 */
[----:B------:R-:W-:Y:S02]  /*6960*/  ISETP.LT.AND P5, PT, R20, UR15, !P0 ;  /* 0x0000000f14007c0c */ /* 0x000fe4000c7a1270 */
[----:B------:R-:W-:Y:S01]  /*6970*/  LEA.HI.X.SX32 R15, R3, R46, 0x2, P6 ;  /* 0x0000002e030f7211 */ /* 0x000fe200030f16ff */
[----:B------:R-:W3:Y:S01]  /*6980*/  LDS.128 R20, [R36+0x800] ;  /* 0x0008000024147984 */ /* 0x000ee20000000c00 */
[----:B------:R-:W-:Y:S01]  /*6990*/  ISETP.LT.AND P4, PT, R18, UR15, !P0 ;  /* 0x0000000f12007c0c */ /* 0x000fe2000c781270 */
[C---:B------:R-:W-:Y:S01]  /*69a0*/  IMAD R3, R37.reuse, 0x2, R8 ;  /* 0x0000000225037824 */ /* 0x040fe200078e0208 */
[----:B------:R-:W-:Y:S01]  /*69b0*/  LEA R18, P6, R8, R2, 0x2 ;  /* 0x0000000208127211 */ /* 0x000fe200078c10ff */
[----:B------:R4:W-:Y:S01]  /*69c0*/  @P3 STG.E desc[UR22][R14.64], R11 ;  /* 0x0000000b0e003986 */ /* 0x0009e2000c101916 */
[----:B--2---:R-:W-:Y:S01]  /*69d0*/  LOP3.LUT R9, R0, 0x38, RZ, 0xfc, !PT ;  /* 0x0000003800097812 */ /* 0x004fe200078efcff */
[----:B------:R-:W-:Y:S01]  /*69e0*/  IMAD R13, R37, 0x2, R3 ;  /* 0x00000002250d7824 */ /* 0x000fe200078e0203 */
[----:B------:R-:W-:-:S02]  /*69f0*/  LEA.HI.X.SX32 R19, R8, R46, 0x2, P6 ;  /* 0x0000002e08137211 */ /* 0x000fc400030f16ff */
[----:B------:R-:W-:Y:S02]  /*6a00*/  LEA R8, P6, R3, R2, 0x2 ;  /* 0x0000000203087211 */ /* 0x000fe400078c10ff */
[----:B------:R-:W-:Y:S01]  /*6a10*/  ISETP.LT.AND P3, PT, R9, UR15, !P0 ;  /* 0x0000000f09007c0c */ /* 0x000fe2000c761270 */
[----:B------:R2:W-:Y:S01]  /*6a20*/  @P2 STG.E desc[UR22][R18.64], R4 ;  /* 0x0000000412002986 */ /* 0x0005e2000c101916 */
[----:B------:R-:W-:Y:S01]  /*6a30*/  LEA.HI.X.SX32 R9, R3, R46, 0x2, P6 ;  /* 0x0000002e03097211 */ /* 0x000fe200030f16ff */
[C---:B------:R-:W-:Y:S01]  /*6a40*/  IMAD R3, R37.reuse, 0x2, R13 ;  /* 0x0000000225037824 */ /* 0x040fe200078e020d */
[C---:B------:R-:W-:Y:S02]  /*6a50*/  LOP3.LUT R12, R0.reuse, 0x3a, RZ, 0xfc, !PT ;  /* 0x0000003a000c7812 */ /* 0x040fe400078efcff */
[----:B-1----:R-:W-:Y:S01]  /*6a60*/  LOP3.LUT R17, R0, 0x3e, RZ, 0xfc, !PT ;  /* 0x0000003e00117812 */ /* 0x002fe200078efcff */
[----:B----4-:R-:W-:Y:S01]  /*6a70*/  IMAD R15, R37, 0x2, R3 ;  /* 0x00000002250f7824 */ /* 0x010fe200078e0203 */
[----:B------:R-:W-:Y:S01]  /*6a80*/  ISETP.LT.AND P2, PT, R12, UR15, !P0 ;  /* 0x0000000f0c007c0c */ /* 0x000fe2000c741270 */
[----:B------:R1:W-:Y:S01]  /*6a90*/  @P1 STG.E desc[UR22][R8.64], R5 ;  /* 0x0000000508001986 */ /* 0x0003e2000c101916 */
[----:B------:R-:W-:-:S02]  /*6aa0*/  LEA R10, P6, R13, R2, 0x2 ;  /* 0x000000020d0a7211 */ /* 0x000fc400078c10ff */
[----:B------:R-:W-:Y:S01]  /*6ab0*/  LOP3.LUT R24, R0, 0x3c, RZ, 0xfc, !PT ;  /* 0x0000003c00187812 */ /* 0x000fe200078efcff */
[----:B------:R-:W-:Y:S01]  /*6ac0*/  IMAD R0, R37, 0x2, R15 ;  /* 0x0000000225007824 */ /* 0x000fe200078e020f */
[----:B------:R-:W-:Y:S02]  /*6ad0*/  LEA R12, P1, R3, R2, 0x2 ;  /* 0x00000002030c7211 */ /* 0x000fe400078210ff */
[-C--:B------:R-:W-:Y:S01]  /*6ae0*/  LEA.HI.X.SX32 R11, R13, R46.reuse, 0x2, P6 ;  /* 0x0000002e0d0b7211 */ /* 0x080fe200030f16ff */
[----:B------:R-:W-:Y:S01]  /*6af0*/  IMAD R16, R37, 0x2, R0 ;  /* 0x0000000225107824 */ /* 0x000fe200078e0200 */
[----:B------:R-:W-:Y:S02]  /*6b00*/  LEA.HI.X.SX32 R13, R3, R46, 0x2, P1 ;  /* 0x0000002e030d7211 */ /* 0x000fe400008f16ff */
[-C--:B------:R-:W-:Y:S01]  /*6b10*/  LEA R14, P6, R15, R2.reuse, 0x2 ;  /* 0x000000020f0e7211 */ /* 0x080fe200078c10ff */
[----:B------:R-:W-:Y:S01]  /*6b20*/  IMAD R37, R37, 0x2, R16 ;  /* 0x0000000225257824 */ /* 0x000fe200078e0210 */
[----:B--2---:R-:W-:Y:S01]  /*6b30*/  LEA R4, P1, R0, R2, 0x2 ;  /* 0x0000000200047211 */ /* 0x004fe200078210ff */
[----:B------:R2:W-:Y:S01]  /*6b40*/  @P5 STG.E desc[UR22][R10.64], R6 ;  /* 0x000000060a005986 */ /* 0x0005e2000c101916 */
[----:B------:R-:W-:-:S02]  /*6b50*/  LEA.HI.X.SX32 R15, R15, R46, 0x2, P6 ;  /* 0x0000002e0f0f7211 */ /* 0x000fc400030f16ff */
[----:B-1----:R-:W-:Y:S01]  /*6b60*/  LEA.HI.X.SX32 R5, R0, R46, 0x2, P1 ;  /* 0x0000002e00057211 */ /* 0x002fe200008f16ff */
[----:B------:R2:W-:Y:S01]  /*6b70*/  @P4 STG.E desc[UR22][R12.64], R7 ;  /* 0x000000070c004986 */ /* 0x0005e2000c101916 */
[----:B------:R-:W-:Y:S02]  /*6b80*/  LEA R8, P6, R16, R2, 0x2 ;  /* 0x0000000210087211 */ /* 0x000fe400078c10ff */
[----:B------:R-:W-:Y:S01]  /*6b90*/  ISETP.LT.AND P1, PT, R24, UR15, !P0 ;  /* 0x0000000f18007c0c */ /* 0x000fe2000c721270 */
[----:B---3--:R2:W-:Y:S01]  /*6ba0*/  @P3 STG.E desc[UR22][R14.64], R20 ;  /* 0x000000140e003986 */ /* 0x0085e2000c101916 */
[----:B------:R-:W-:Y:S02]  /*6bb0*/  ISETP.LT.AND P0, PT, R17, UR15, !P0 ;  /* 0x0000000f11007c0c */ /* 0x000fe4000c701270 */
[----:B------:R-:W-:Y:S01]  /*6bc0*/  LEA.HI.X.SX32 R9, R16, R46, 0x2, P6 ;  /* 0x0000002e10097211 */ /* 0x000fe200030f16ff */
[----:B------:R2:W-:Y:S01]  /*6bd0*/  @P2 STG.E desc[UR22][R4.64], R21 ;  /* 0x0000001504002986 */ /* 0x0005e2000c101916 */
[----:B------:R-:W-:-:S04]  /*6be0*/  LEA R2, P6, R37, R2, 0x2 ;  /* 0x0000000225027211 */ /* 0x000fc800078c10ff */
[----:B------:R-:W-:-:S03]  /*6bf0*/  LEA.HI.X.SX32 R3, R37, R46, 0x2, P6 ;  /* 0x0000002e25037211 */ /* 0x000fc600030f16ff */
[----:B------:R2:W-:Y:S04]  /*6c00*/  @P1 STG.E desc[UR22][R8.64], R22 ;  /* 0x0000001608001986 */ /* 0x0005e8000c101916 */
[----:B------:R2:W-:Y:S01]  /*6c10*/  @P0 STG.E desc[UR22][R2.64], R23 ;  /* 0x0000001702000986 */ /* 0x0005e2000c101916 */
[----:B------:R-:W-:Y:S06]  /*6c20*/  BAR.SYNC.DEFER_BLOCKING 0x0 ;  /* 0x0000000000007b1d */ /* 0x000fec0000010000 */
[----:B------:R-:W-:Y:S05]  /*6c30*/  BRA.U UP0, `(.L_x_13) ;  /* 0x0000000100a07547 */ /* 0x000fea000b800000 */
[----:B------:R-:W1:Y:S01]  /*6c40*/  S2UR UR5, SR_CgaCtaId ;  /* 0x00000000000579c3 */ /* 0x000e620000008800 */
[----:B------:R-:W-:Y:S01]  /*6c50*/  NOP ;  /* 0x0000000000007918 */ /* 0x000fe20000000000 */
[----:B------:R-:W-:Y:S01]  /*6c60*/  UMOV UR4, 0x50 ;  /* 0x0000005000047882 */ /* 0x000fe20000000000 */
[----:B------:R-:W-:Y:S02]  /*6c70*/  IMAD.U32 R0, RZ, RZ, UR26 ;  /* 0x0000001aff007e24 */ /* 0x000fe4000f8e00ff */
[----:B--2---:R-:W-:Y:S02]  /*6c80*/  IMAD.MOV.U32 R3, RZ, RZ, 0x3 ;  /* 0x00000003ff037424 */ /* 0x004fe400078e00ff */
[----:B------:R-:W-:Y:S01]  /*6c90*/  IMAD.MOV.U32 R7, RZ, RZ, 0x1 ;  /* 0x00000001ff077424 */ /* 0x000fe200078e00ff */
[----:B------:R-:W-:-:S04]  /*6ca0*/  LOP3.LUT R0, R0, 0xffff, RZ, 0xc0, !PT ;  /* 0x0000ffff00007812 */ /* 0x000fc800078ec0ff */
[----:B------:R-:W-:-:S05]  /*6cb0*/  SHF.R.U32.HI R0, RZ, 0x5, R0 ;  /* 0x00000005ff007819 */ /* 0x000fca0000011600 */
[----:B------:R-:W-:Y:S01]  /*6cc0*/  VIADD R2, R0, 0x10 ;  /* 0x0000001000027836 */ /* 0x000fe20000000000 */
[----:B------:R-:W-:Y:S01]  /*6cd0*/  SHF.L.U32 R0, R3, R0, RZ ;  /* 0x0000000003007219 */ /* 0x000fe200000006ff */
[----:B-1----:R-:W-:-:S03]  /*6ce0*/  ULEA UR6, UR5, UR4, 0x18 ;  /* 0x0000000405067291 */ /* 0x002fc6000f8ec0ff */
[----:B------:R-:W-:-:S04]  /*6cf0*/  SHF.L.U32 R3, R7, R2, RZ ;  /* 0x0000000207037219 */ /* 0x000fc800000006ff */
[----:B------:R-:W-:Y:S02]  /*6d00*/  LOP3.LUT R0, R3, R0, RZ, 0xfc, !PT ;  /* 0x0000000003007212 */ /* 0x000fe400078efcff */
[----:B------:R-:W1:Y:S02]  /*6d10*/  LDS R5, [UR6] ;  /* 0x00000006ff057984 */ /* 0x000e640008000800 */
[C---:B------:R-:W-:Y:S02]  /*6d20*/  LOP3.LUT R2, R0.reuse, 0xffff, RZ, 0xc0, !PT ;  /* 0x0000ffff00027812 */ /* 0x040fe400078ec0ff */
[----:B-1----:R-:W-:-:S04]  /*6d30*/  LOP3.LUT R3, R0, 0xffff, R5, 0x80, !PT ;  /* 0x0000ffff00037812 */ /* 0x002fc800078e8005 */
[----:B------:R-:W-:-:S13]  /*6d40*/  ISETP.NE.AND P0, PT, R3, R2, PT ;  /* 0x000000020300720c */ /* 0x000fda0003f05270 */
[----:B------:R-:W-:Y:S05]  /*6d50*/  @P0 BRA `(.L_x_14) ;  /* 0x0000000000500947 */ /* 0x000fea0003800000 */
[----:B------:R-:W-:Y:S02]  /*6d60*/  SHF.R.U32.HI R5, RZ, 0x10, R5 ;  /* 0x00000010ff057819 */ /* 0x000fe40000011605 */
[----:B------:R-:W-:-:S04]  /*6d70*/  SHF.R.U32.HI R2, RZ, 0x10, R0 ;  /* 0x00000010ff027819 */ /* 0x000fc80000011600 */
[----:B------:R-:W-:-:S04]  /*6d80*/  LOP3.LUT R5, R5, R2, RZ, 0xc0, !PT ;  /* 0x0000000205057212 */ /* 0x000fc800078ec0ff */
[----:B------:R-:W-:-:S13]  /*6d90*/  ISETP.NE.AND P0, PT, R5, R2, PT ;  /* 0x000000020500720c */ /* 0x000fda0003f05270 */
[----:B------:R-:W-:Y:S05]  /*6da0*/  @P0 BRA `(.L_x_15) ;  /* 0x0000000000300947 */ /* 0x000fea0003800000 */
[----:B------:R-:W-:Y:S01]  /*6db0*/  R2UR UR4, R0 ;  /* 0x00000000000472ca */ /* 0x000fe200000e0000 */
[----:B------:R-:W-:Y:S01]  /*6dc0*/  VOTEU.ANY UR5, UPT, PT ;  /* 0x0000000000057886 */ /* 0x000fe200038e0100 */
[----:B------:R-:W1:Y:S01]  /*6dd0*/  S2R R0, SR_LANEID ;  /* 0x0000000000007919 */ /* 0x000e620000000000 */
[----:B------:R-:W-:-:S10]  /*6de0*/  UFLO.U32 UR5, UR5 ;  /* 0x00000005000572bd */ /* 0x000fd400080e0000 */
[----:B------:R-:W-:-:S06]  /*6df0*/  ULOP3.LUT UR4, URZ, UR4, URZ, 0x33, !UPT ;  /* 0x00000004ff047292 */ /* 0x000fcc000f8e33ff */
[----:B------:R-:W-:-:S04]  /*6e00*/  IMAD.U32 R2, RZ, RZ, UR4 ;  /* 0x00000004ff027e24 */ /* 0x000fc8000f8e00ff */
[----:B------:R-:W2:Y:S02]  /*6e10*/  REDUX UR7, R2 ;  /* 0x00000000020773c4 */ /* 0x000ea40000000000 */
[----:B------:R3:W-:Y:S01]  /*6e20*/  UTCATOMSWS.AND URZ, UR4 ;  /* 0x0000000400ff79e3 */ /* 0x0007e20008000000 */
[----:B-1----:R-:W-:Y:S01]  /*6e30*/  ISETP.EQ.U32.AND P0, PT, R0, UR5, PT ;  /* 0x0000000500007c0c */ /* 0x002fe2000bf02070 */
[----:B--2---:R-:W-:-:S12]  /*6e40*/  IMAD.U32 R0, RZ, RZ, UR7 ;  /* 0x00000007ff007e24 */ /* 0x004fd8000f8e00ff */
[----:B------:R3:W-:Y:S01]  /*6e50*/  @P0 ATOMS.AND RZ, [UR6], R0 ;  /* 0x00000000ffff098c */ /* 0x0007e2000a800006 */
[----:B------:R-:W-:Y:S05]  /*6e60*/  BRA `(.L_x_13) ;  /* 0x0000000000147947 */ /* 0x000fea0003800000 */
.L_x_15:
[----:B------:R-:W-:-:S07]  /*6e70*/  MOV R2, 0x6e90 ;  /* 0x00006e9000027802 */ /* 0x000fce0000000f00 */
[----:B------:R-:W-:Y:S05]  /*6e80*/  CALL.REL.NOINC `($__internal_0_$__cuda_sm10x_tcgen05_guardrail_trap_col_being_dealloced_not_returned_by_alloc) ;  /* 0x00000000002c7944 */ /* 0x000fea0003c00000 */
[----:B------:R-:W-:Y:S05]  /*6e90*/  BRA `(.L_x_13) ;  /* 0x0000000000087947 */ /* 0x000fea0003800000 */
.L_x_14:
[----:B------:R-:W-:-:S07]  /*6ea0*/  MOV R2, 0x6ec0 ;  /* 0x00006ec000027802 */ /* 0x000fce0000000f00 */
[----:B------:R-:W-:Y:S05]  /*6eb0*/  CALL.REL.NOINC `($__internal_2_$__cuda_sm10x_tcgen05_guardrail_trap_unallocated_columns_being_dealloced) ;  /* 0x0000000000387944 */ /* 0x000fea0003c00000 */
.L_x_13:
[----:B------:R-:W-:Y:S01]  /*6ec0*/  NOP ;  /* 0x0000000000007918 */ /* 0x000fe20000000000 */
[----:B---3--:R-:W-:Y:S05]  /*6ed0*/  EXIT ;  /* 0x000000000000794d */ /* 0x008fea0003800000 */
.L_x_9:
[----:B------:R-:W1:Y:S02]  /*6ee0*/  SYNCS.PHASECHK.TRANS64.TRYWAIT P4, [UR18], R4 ;  /* 0x00000004ff0075a7 */ /* 0x000e640008081112 */
[----:B-1----:R-:W-:Y:S05]  /*6ef0*/  @!P4 BRA `(.L_x_9) ;  /* 0xfffffffc00f8c947 */ /* 0x002fea000383ffff */
[----:B------:R-:W-:Y:S05]  /*6f00*/  BRA `(.L_x_16) ;  /* 0xffffffdc00dc7947 */ /* 0x000fea000383ffff */
.L_x_12:
[----:B------:R-:W1:Y:S02]  /*6f10*/  SYNCS.PHASECHK.TRANS64.TRYWAIT P1, [UR12], R4 ;  /* 0x00000004ff0075a7 */ /* 0x000e64000802110c */
[----:B-1----:R-:W-:Y:S05]  /*6f20*/  @!P1 BRA `(.L_x_12) ;  /* 0xfffffffc00f89947 */ /* 0x002fea000383ffff */
[----:B------:R-:W-:Y:S05]  /*6f30*/  BRA `(.L_x_11) ;  /* 0xffffffec00087947 */ /* 0x000fea000383ffff */
        .weak           $__internal_0_$__cuda_sm10x_tcgen05_guardrail_trap_col_being_dealloced_not_returned_by_alloc
        .type           $__internal_0_$__cuda_sm10x_tcgen05_guardrail_trap_col_being_dealloced_not_returned_by_alloc,@function
        .size           $__internal_0_$__cuda_sm10x_tcgen05_guardrail_trap_col_being_dealloced_not_returned_by_alloc,($__internal_1_$__cuda_sm10x_tcgen05_guardrail_trap_phase_invalid_during_alloc - $__internal_0_$__cuda_sm10x_tcgen05_guardrail_trap_col_being_dealloced_not_returned_by_alloc)
$__internal_0_$__cuda_sm10x_tcgen05_guardrail_trap_col_being_dealloced_not_returned_by_alloc:
[----:B------:R-:W-:Y:S05]  /*6f40*/  BPT.TRAP 0x1 ;  /* 0x000000040000795c */ /* 0x000fea0000300000 */
[----:B------:R-:W-:-:S04]  /*6f50*/  IMAD.MOV.U32 R3, RZ, RZ, 0x0 ;  /* 0x00000000ff037424 */ /* 0x000fc800078e00ff */
[----:B------:R-:W-:Y:S05]  /*6f60*/  RET.REL.NODEC R2 `(matmul_kernel) ;  /* 0xffffff9002247950 */ /* 0x000fea0003c3ffff */
        .weak           $__internal_1_$__cuda_sm10x_tcgen05_guardrail_trap_phase_invalid_during_alloc
        .type           $__internal_1_$__cuda_sm10x_tcgen05_guardrail_trap_phase_invalid_during_alloc,@function
        .size           $__internal_1_$__cuda_sm10x_tcgen05_guardrail_trap_phase_invalid_during_alloc,($__internal_2_$__cuda_sm10x_tcgen05_guardrail_trap_unallocated_columns_being_dealloced - $__internal_1_$__cuda_sm10x_tcgen05_guardrail_trap_phase_invalid_during_alloc)
$__internal_1_$__cuda_sm10x_tcgen05_guardrail_trap_phase_invalid_during_alloc:
[----:B------:R-:W-:Y:S05]  /*6f70*/  BPT.TRAP 0x1 ;  /* 0x000000040000795c */ /* 0x000fea0000300000 */
[----:B------:R-:W-:-:S04]  /*6f80*/  IMAD.MOV.U32 R3, RZ, RZ, 0x0 ;  /* 0x00000000ff037424 */ /* 0x000fc800078e00ff */
[----:B------:R-:W-:Y:S05]  /*6f90*/  RET.REL.NODEC R2 `(matmul_kernel) ;  /* 0xffffff9002187950 */ /* 0x000fea0003c3ffff */
        .weak           $__internal_2_$__cuda_sm10x_tcgen05_guardrail_trap_unallocated_columns_being_dealloced
        .type           $__internal_2_$__cuda_sm10x_tcgen05_guardrail_trap_unallocated_columns_being_dealloced,@function
        .size           $__internal_2_$__cuda_sm10x_tcgen05_guardrail_trap_unallocated_columns_being_dealloced,(.L_x_20 - $__internal_2_$__cuda_sm10x_tcgen05_guardrail_trap_unallocated_columns_being_dealloced)
$__internal_2_$__cuda_sm10x_tcgen05_guardrail_trap_unallocated_columns_being_dealloced:
[----:B------:R-:W-:Y:S05]  /*6fa0*/  BPT.TRAP 0x1 ;  /* 0x000000040000795c */ /* 0x000fea0000300000 */
[----:B------:R-:W-:-:S04]  /*6fb0*/  IMAD.MOV.U32 R3, RZ, RZ, 0x0 ;  /* 0x00000000ff037424 */ /* 0x000fc800078e00ff */
[----:B------:R-:W-:Y:S05]  /*6fc0*/  RET.REL.NODEC R2 `(matmul_kernel) ;  /* 0xffffff90020c7950 */ /* 0x000fea0003c3ffff */
.L_x_17:
[----:B------:R-:W-:-:S00]  /*6fd0*/  BRA `(.L_x_17) ;  /* 0xfffffffc00fc7947 */ /* 0x000fc0000383ffff */
[----:B------:R-:W-:-:S00]  /*6fe0*/  NOP ;  /* 0x0000000000007918 */ /* 0x000fc00000000000 */
        /* <DEDUP_REMOVED lines=9> */
.L_x_20:


//--------------------- .nv.shared.matmul_kernel  --------------------------
	.section	.nv.shared.matmul_kernel,"aw",@nobits
	.sectionflags	@""
	.align	16
	.zero		1024


//--------------------- .nv.shared.reserved.0     --------------------------
	.section	.nv.shared.reserved.0,"aw",@nobits
	.align	8
	.weak		__nv_reservedSMEM_offset_0_alias
	.size		__nv_reservedSMEM_offset_0_alias, 0, 64
	.other		__nv_reservedSMEM_offset_0_alias,@"STO_CUDA_RESERVED_SHARED STV_DEFAULT"
__nv_reservedSMEM_offset_0_alias:
	.zero		0
.nv.shared.reserved.0:
	.zero		64
	.weak		__nv_reservedSMEM_allocation_phase
	.type		__nv_reservedSMEM_allocation_phase,@object
	.size		__nv_reservedSMEM_allocation_phase,(.L_0 - __nv_reservedSMEM_allocation_phase)
__nv_reservedSMEM_allocation_phase:
	.zero		1
.L_0:
	.zero		7
	.weak		__nv_reservedSMEM_devtool_atexit_pc
	.type		__nv_reservedSMEM_devtool_atexit_pc,@object
	.size		__nv_reservedSMEM_devtool_atexit_pc,(__nv_reservedSMEM_allocation_mask - __nv_reservedSMEM_devtool_atexit_pc)
__nv_reservedSMEM_devtool_atexit_pc:
	.zero		8
	.weak		__nv_reservedSMEM_allocation_mask
	.type		__nv_reservedSMEM_allocation_mask,@object
	.size		__nv_reservedSMEM_allocation_mask,(.L_2 - __nv_reservedSMEM_allocation_mask)
__nv_reservedSMEM_allocation_mask:
	.zero		4
.L_2:


//--------------------- .nv.constant0.matmul_kernel --------------------------
	.section	.nv.constant0.matmul_kernel,"a",@progbits
	.sectionflags	@""
	.align	4
.nv.constant0.matmul_kernel:
	.zero		976


//--------------------- SYMBOLS --------------------------

	.type		.nv.reservedSmem.offset0,@object
	.size		.nv.reservedSmem.offset0,0x4
	.type		.nv.reservedSmem.cap,@object
	.size		.nv.reservedSmem.cap,0x4
